def gluon_mma(
    a_ptr,
    b_ptr,
    c_ptr,
    M: gl.constexpr,
    N: gl.constexpr,
    K: gl.constexpr,
    BLK_A: gl.constexpr,
    BLK_B: gl.constexpr,
    SHARED_A: gl.constexpr,
    SHARED_B: gl.constexpr,
    ACC_LAYOUT: gl.constexpr,
    TMEM_LAYOUT: gl.constexpr,
    USE_TCGEN05: gl.constexpr,
    IS_ASYNC: gl.constexpr,
):
    offs_m = gl.arange(0, M, layout=gl.SliceLayout(1, BLK_A))
    offs_ka = gl.arange(0, K, layout=gl.SliceLayout(0, BLK_A))
    offs_kb = gl.arange(0, K, layout=gl.SliceLayout(1, BLK_B))
    offs_n = gl.arange(0, N, layout=gl.SliceLayout(0, BLK_B))
    a = gl.load(a_ptr + offs_m[:, None] * K + offs_ka[None, :])
    b = gl.load(b_ptr + offs_kb[:, None] * N + offs_n[None, :])
    a_smem = gl.allocate_shared_memory(a.dtype, [M, K], SHARED_A, a)
    b_smem = gl.allocate_shared_memory(b.dtype, [K, N], SHARED_B, b)

    if USE_TCGEN05:
        fence_async_shared()
        bar = gl.allocate_shared_memory(gl.int64, [1], mbarrier.MBarrierLayout())
        mbarrier.init(bar, count=1)
        acc_tmem = allocate_tensor_memory(gl.float32, [M, N], TMEM_LAYOUT)
        tcgen05_mma(a_smem, b_smem, acc_tmem, use_acc=False)
        tcgen05_commit(bar)
        mbarrier.wait(bar, phase=0)
        mbarrier.invalidate(bar)
        acc = acc_tmem.load(ACC_LAYOUT)
    else:
        acc = gl.zeros([M, N], dtype=gl.float32, layout=ACC_LAYOUT)
        acc = hopper.warpgroup_mma(a_smem, b_smem, acc, is_async=IS_ASYNC)
        if IS_ASYNC:
            acc = hopper.warpgroup_mma_wait(num_outstanding=0, deps=[acc])

    out_layout: gl.constexpr = gl.BlockedLayout(
        [1, 1], [1, 32], [gl.num_warps(), 1], [1, 0]
    )
    acc = gl.convert_layout(acc, out_layout)
    offs_cm = gl.arange(0, M, layout=gl.SliceLayout(1, out_layout))
    offs_cn = gl.arange(0, N, layout=gl.SliceLayout(0, out_layout))
    gl.store(c_ptr + offs_cm[:, None] * N + offs_cn[None, :], acc)

# config = {"BLOCK_K": 32, "BLOCK_M": 256, "BLOCK_N": 256, "arch": "sm_90", "dtype": "bf16", "is_async": 0, "num_warps": 4}
# arch = sm_90


// ===== COMPILED SASS (sm_90a) =====

	.target	sm_90a

	.elftype	@"ET_EXEC"


//--------------------- .note.nv.tkinfo           --------------------------
	.section	.note.nv.tkinfo,"",@"SHT_NOTE"
	.sectionflags	@"SHF_NOTE_NV_TKINFO"
	.tkinfo
        /*0018*/ 	.word	0x00000002
        /*0030*/ 	.string	""
        /*0030*/ 	.string	"ptxas"
        /*0030*/ 	.string	"Cuda compilation tools, release 13.0, V13.0.88"
        /*0030*/ 	.string	"Build cuda_13.0.r13.0/compiler.36424714_0"
        /*0030*/ 	.string	"-v  -suppress-debug-info  -lineinfo  -arch sm_90a "



//--------------------- .note.nv.cuinfo           --------------------------
	.section	.note.nv.cuinfo,"",@"SHT_NOTE"
	.sectionflags	@"SHF_NOTE_NV_CUINFO"
        /*0018*/ 	.short	0x0002
        /*001a*/ 	.short	0x005a
        /*001c*/ 	.short	0x0082
	.zero		2


//--------------------- .nv.info                  --------------------------
	.section	.nv.info,"",@"SHT_CUDA_INFO"
	.align	4


	//----- nvinfo : EIATTR_REGCOUNT
	.align		4
        /*0000*/ 	.byte	0x04, 0x2f
        /*0002*/ 	.short	(.L_1 - .L_0)
	.align		4
.L_0:
        /*0004*/ 	.word	index@(gluon_mma)
        /*0008*/ 	.word	0x000000ff


	//----- nvinfo : EIATTR_FRAME_SIZE
	.align		4
.L_1:
        /*000c*/ 	.byte	0x04, 0x11
        /*000e*/ 	.short	(.L_3 - .L_2)
	.align		4
.L_2:
        /*0010*/ 	.word	index@(gluon_mma)
        /*0014*/ 	.word	0x00000908


	//----- nvinfo : EIATTR_MIN_STACK_SIZE
	.align		4
.L_3:
        /*0018*/ 	.byte	0x04, 0x12
        /*001a*/ 	.short	(.L_5 - .L_4)
	.align		4
.L_4:
        /*001c*/ 	.word	index@(gluon_mma)
        /*0020*/ 	.word	0x00000908
.L_5:


//--------------------- .nv.compat                --------------------------
	.section	.nv.compat,"",@"SHT_CUDA_COMPAT_INFO"
	.align	4
        /*0000*/ 	.byte	0x02, 0x09, 0x01, 0x00, 0x02, 0x02, 0x04, 0x00, 0x02, 0x05, 0x05, 0x00, 0x03, 0x07, 0x01, 0x01
        /*0010*/ 	.byte	0x02, 0x03, 0x00, 0x00, 0x02, 0x06, 0x01, 0x00, 0x04, 0x0b, 0x08, 0x00, 0x00, 0x00, 0x00, 0x00
        /*0020*/ 	.byte	0x00, 0x00, 0x00, 0x00


//--------------------- .nv.info.gluon_mma        --------------------------
	.section	.nv.info.gluon_mma,"",@"SHT_CUDA_INFO"
	.sectionflags	@""
	.align	4


	//----- nvinfo : EIATTR_CUDA_API_VERSION
	.align		4
        /*0000*/ 	.byte	0x04, 0x37
        /*0002*/ 	.short	(.L_7 - .L_6)
.L_6:
        /*0004*/ 	.word	0x00000082


	//----- nvinfo : EIATTR_KPARAM_INFO
	.align		4
.L_7:
        /*0008*/ 	.byte	0x04, 0x17
        /*000a*/ 	.short	(.L_9 - .L_8)
.L_8:
        /*000c*/ 	.word	0x00000000
        /*0010*/ 	.short	0x0004
        /*0012*/ 	.short	0x0020
        /*0014*/ 	.byte	0x00, 0xf4, 0x21, 0x00


	//----- nvinfo : EIATTR_KPARAM_INFO
	.align		4
.L_9:
        /*0018*/ 	.byte	0x04, 0x17
        /*001a*/ 	.short	(.L_11 - .L_10)
.L_10:
        /*001c*/ 	.word	0x00000000
        /*0020*/ 	.short	0x0003
        /*0022*/ 	.short	0x0018
        /*0024*/ 	.byte	0x00, 0xf4, 0x21, 0x00


	//----- nvinfo : EIATTR_KPARAM_INFO
	.align		4
.L_11:
        /*0028*/ 	.byte	0x04, 0x17
        /*002a*/ 	.short	(.L_13 - .L_12)
.L_12:
        /*002c*/ 	.word	0x00000000
        /*0030*/ 	.short	0x0002
        /*0032*/ 	.short	0x0010
        /*0034*/ 	.byte	0x00, 0xf4, 0x21, 0x00


	//----- nvinfo : EIATTR_KPARAM_INFO
	.align		4
.L_13:
        /*0038*/ 	.byte	0x04, 0x17
        /*003a*/ 	.short	(.L_15 - .L_14)
.L_14:
        /*003c*/ 	.word	0x00000000
        /*0040*/ 	.short	0x0001
        /*0042*/ 	.short	0x0008
        /*0044*/ 	.byte	0x00, 0xf4, 0x21, 0x00


	//----- nvinfo : EIATTR_KPARAM_INFO
	.align		4
.L_15:
        /*0048*/ 	.byte	0x04, 0x17
        /*004a*/ 	.short	(.L_17 - .L_16)
.L_16:
        /*004c*/ 	.word	0x00000000
        /*0050*/ 	.short	0x0000
        /*0052*/ 	.short	0x0000
        /*0054*/ 	.byte	0x00, 0xf4, 0x21, 0x00


	//----- nvinfo : EIATTR_SPARSE_MMA_MASK
	.align		4
.L_17:
        /*0058*/ 	.byte	0x03, 0x50
        /*005a*/ 	.short	0x0000


	//----- nvinfo : EIATTR_MAXREG_COUNT
	.align		4
        /*005c*/ 	.byte	0x03, 0x1b
        /*005e*/ 	.short	0x00ff


	//----- nvinfo : EIATTR_NUM_BARRIERS
	.align		4
        /*0060*/ 	.byte	0x02, 0x4c
        /*0062*/ 	.byte	0x01
	.zero		1


	//----- nvinfo : EIATTR_ANNOTATIONS
	.align		4
        /*0064*/ 	.byte	0x04, 0x55
        /*0066*/ 	.short	(.L_19 - .L_18)


	//   ....[0]....
.L_18:
        /*0068*/ 	.word	0x00000001
        /*006c*/ 	.byte	0xf0, 0x02, 0x00, 0x00, 0x01, 0x00, 0x00, 0x00, 0x20, 0x03, 0x00, 0x00, 0x01, 0x00, 0x00, 0x00
        /* <DEDUP_REMOVED lines=526> */
        /*215c*/ 	.byte	0x60, 0xd7, 0x00, 0x00, 0x01, 0x00, 0x00, 0x00, 0x70, 0xd7, 0x00, 0x00


	//----- nvinfo : EIATTR_MERCURY_ISA_VERSION
	.align		4
.L_19:
        /*2168*/ 	.byte	0x03, 0x5f
        /*216a*/ 	.short	0x0101


	//----- nvinfo : EIATTR_EXIT_INSTR_OFFSETS
	.align		4
        /*216c*/ 	.byte	0x04, 0x1c
        /*216e*/ 	.short	(.L_21 - .L_20)


	//   ....[0]....
.L_20:
        /*2170*/ 	.word	0x0000d9c0


	//----- nvinfo : EIATTR_REQNTID
	.align		4
.L_21:
        /*2174*/ 	.byte	0x04, 0x10
        /*2176*/ 	.short	(.L_23 - .L_22)
.L_22:
        /*2178*/ 	.word	0x00000080
        /*217c*/ 	.word	0x00000001
        /*2180*/ 	.word	0x00000001


	//----- nvinfo : EIATTR_CBANK_PARAM_SIZE
	.align		4
.L_23:
        /*2184*/ 	.byte	0x03, 0x19
        /*2186*/ 	.short	0x0028


	//----- nvinfo : EIATTR_PARAM_CBANK
	.align		4
        /*2188*/ 	.byte	0x04, 0x0a
        /*218a*/ 	.short	(.L_25 - .L_24)
	.align		4
.L_24:
        /*218c*/ 	.word	index@(.nv.constant0.gluon_mma)
        /*2190*/ 	.short	0x0210
        /*2192*/ 	.short	0x0028


	//----- nvinfo : EIATTR_SW_WAR
	.align		4
.L_25:
        /*2194*/ 	.byte	0x04, 0x36
        /*2196*/ 	.short	(.L_27 - .L_26)
.L_26:
        /*2198*/ 	.word	0x00000008
.L_27:


//--------------------- .nv.callgraph             --------------------------
	.section	.nv.callgraph,"",@"SHT_CUDA_CALLGRAPH"
	.align	4
	.sectionentsize	8
	.align		4
        /*0000*/ 	.word	0x00000000
	.align		4
        /*0004*/ 	.word	0xffffffff
	.align		4
        /*0008*/ 	.word	0x00000000
	.align		4
        /*000c*/ 	.word	0xfffffffe
	.align		4
        /*0010*/ 	.word	0x00000000
	.align		4
        /*0014*/ 	.word	0xfffffffd
	.align		4
        /*0018*/ 	.word	0x00000000
	.align		4
        /*001c*/ 	.word	0xfffffffc


//--------------------- .text.gluon_mma           --------------------------
	.section	.text.gluon_mma,"ax",@progbits
	.align	128
        .global         gluon_mma
        .type           gluon_mma,@function
        .size           gluon_mma,(.L_x_1 - gluon_mma)
        .other          gluon_mma,@"STO_CUDA_ENTRY STV_DEFAULT"
gluon_mma:
.text.gluon_mma:
[----:B------:R-:W0:Y:S01]  /*0000*/  LDC R1, c[0x0][0x28] ;  /* 0x00000a00ff017b82 */ /* 0x000e220000000800 */
[----:B------:R-:W1:Y:S07]  /*0010*/  S2R R152, SR_TID.X ;  /* 0x0000000000987919 */ /* 0x000e6e0000002100 */
[----:B------:R-:W2:Y:S01]  /*0020*/  LDC.64 R4, c[0x0][0x210] ;  /* 0x00008400ff047b82 */ /* 0x000ea20000000a00 */
[----:B------:R-:W-:Y:S01]  /*0030*/  ULDC.64 UR18, c[0x0][0x208] ;  /* 0x0000820000127ab9 */ /* 0x000fe20000000a00 */
[----:B0-----:R-:W-:Y:S01]  /*0040*/  VIADD R1, R1, 0xfffff6f8 ;  /* 0xfffff6f801017836 */ /* 0x001fe20000000000 */
[----:B-1----:R-:W-:-:S02]  /*0050*/  SHF.R.U32.HI R0, RZ, 0x5, R152 ;  /* 0x00000005ff007819 */ /* 0x002fc40000011698 */
[----:B------:R-:W-:Y:S02]  /*0060*/  LOP3.LUT R218, R152, 0x60, RZ, 0xc0, !PT ;  /* 0x0000006098da7812 */ /* 0x000fe400078ec0ff */
[----:B------:R-:W-:Y:S02]  /*0070*/  SGXT.U32 R0, R0, 0x2 ;  /* 0x000000020000781a */ /* 0x000fe40000000000 */
[-C--:B--2---:R-:W-:Y:S02]  /*0080*/  LEA R2, P0, R218, R4.reuse, 0x1 ;  /* 0x00000004da027211 */ /* 0x084fe400078008ff */
[C---:B------:R-:W-:Y:S02]  /*0090*/  LOP3.LUT R228, R0.reuse, 0x30, RZ, 0xfc, !PT ;  /* 0x0000003000e47812 */ /* 0x040fe400078efcff */
[----:B------:R-:W-:Y:S02]  /*00a0*/  LOP3.LUT R241, R0, 0x60, RZ, 0xfc, !PT ;  /* 0x0000006000f17812 */ /* 0x000fe400078efcff */
[C---:B------:R-:W-:Y:S01]  /*00b0*/  LEA R16, P5, R228.reuse, R4, 0x6 ;  /* 0x00000004e4107211 */ /* 0x040fe200078a30ff */
[----:B------:R-:W-:Y:S01]  /*00c0*/  IMAD.SHL.U32 R28, R228, 0x20, RZ ;  /* 0x00000020e41c7824 */ /* 0x000fe200078e00ff */
[----:B------:R-:W-:-:S02]  /*00d0*/  LOP3.LUT R41, R0, 0x90, RZ, 0xfc, !PT ;  /* 0x0000009000297812 */ /* 0x000fc400078efcff */
[----:B------:R-:W-:Y:S02]  /*00e0*/  SHF.L.U32 R40, R241, 0x5, RZ ;  /* 0x00000005f1287819 */ /* 0x000fe400000006ff */
[-C--:B------:R-:W-:Y:S01]  /*00f0*/  LEA.HI.X R17, R28, R5.reuse, RZ, 0x1, P5 ;  /* 0x000000051c117211 */ /* 0x080fe200028f0cff */
[----:B------:R-:W-:Y:S01]  /*0100*/  IMAD.SHL.U32 R52, R41, 0x20, RZ ;  /* 0x0000002029347824 */ /* 0x000fe200078e00ff */
[-C--:B------:R-:W-:Y:S02]  /*0110*/  LEA R28, P5, R241, R4.reuse, 0x6 ;  /* 0x00000004f11c7211 */ /* 0x080fe400078a30ff */
[----:B------:R-:W-:Y:S02]  /*0120*/  LOP3.LUT R210, R0, 0x8, RZ, 0xfc, !PT ;  /* 0x0000000800d27812 */ /* 0x000fe400078efcff */
[----:B------:R-:W-:Y:S02]  /*0130*/  LEA.HI.X R29, R40, R5, RZ, 0x1, P5 ;  /* 0x00000005281d7211 */ /* 0x000fe400028f0cff */
[----:B------:R-:W-:Y:S01]  /*0140*/  LOP3.LUT R212, R0, 0x10, RZ, 0xfc, !PT ;  /* 0x0000001000d47812 */ /* 0x000fe200078efcff */
[----:B------:R-:W-:Y:S01]  /*0150*/  IMAD.SHL.U32 R18, R210, 0x20, RZ ;  /* 0x00000020d2127824 */ /* 0x000fe200078e00ff */
[----:B------:R-:W-:-:S02]  /*0160*/  LEA R40, P5, R41, R4, 0x6 ;  /* 0x0000000429287211 */ /* 0x000fc400078a30ff */
[----:B------:R-:W-:Y:S01]  /*0170*/  LOP3.LUT R223, R0, 0xc0, RZ, 0xfc, !PT ;  /* 0x000000c000df7812 */ /* 0x000fe200078efcff */
[----:B------:R-:W-:Y:S01]  /*0180*/  IMAD.SHL.U32 R20, R212, 0x20, RZ ;  /* 0x00000020d4147824 */ /* 0x000fe200078e00ff */
[----:B------:R-:W-:Y:S02]  /*0190*/  LOP3.LUT R65, R0, 0xf0, RZ, 0xfc, !PT ;  /* 0x000000f000417812 */ /* 0x000fe400078efcff */
[-C--:B------:R-:W-:Y:S02]  /*01a0*/  LEA.HI.X R41, R52, R5.reuse, RZ, 0x1, P5 ;  /* 0x0000000534297211 */ /* 0x080fe400028f0cff */
[----:B------:R-:W-:Y:S01]  /*01b0*/  LEA.HI.X R3, R218, R5, RZ, 0x1, P0 ;  /* 0x00000005da037211 */ /* 0x000fe200000f0cff */
[----:B------:R-:W-:Y:S01]  /*01c0*/  IMAD.SHL.U32 R76, R65, 0x20, RZ ;  /* 0x00000020414c7824 */ /* 0x000fe200078e00ff */
[C---:B------:R-:W-:Y:S02]  /*01d0*/  SHF.L.U32 R64, R223.reuse, 0x5, RZ ;  /* 0x00000005df407819 */ /* 0x040fe400000006ff */
[----:B------:R-:W-:-:S02]  /*01e0*/  LEA R52, P5, R223, R4, 0x6 ;  /* 0x00000004df347211 */ /* 0x000fc400078a30ff */
[-C--:B------:R-:W-:Y:S02]  /*01f0*/  LEA R6, P0, R210, R4.reuse, 0x6 ;  /* 0x00000004d2067211 */ /* 0x080fe400078030ff */
[----:B------:R-:W-:Y:S02]  /*0200*/  LEA R8, P6, R212, R4, 0x6 ;  /* 0x00000004d4087211 */ /* 0x000fe400078c30ff */
[C---:B------:R-:W-:Y:S02]  /*0210*/  LOP3.LUT R233, R0.reuse, 0x40, RZ, 0xfc, !PT ;  /* 0x0000004000e97812 */ /* 0x040fe400078efcff */
[----:B------:R-:W-:Y:S02]  /*0220*/  LOP3.LUT R214, R0, 0x18, RZ, 0xfc, !PT ;  /* 0x0000001800d67812 */ /* 0x000fe400078efcff */
[----:B------:R-:W-:Y:S02]  /*0230*/  LEA.HI.X R53, R64, R5, RZ, 0x1, P5 ;  /* 0x0000000540357211 */ /* 0x000fe400028f0cff */
[----:B------:R-:W-:Y:S01]  /*0240*/  LOP3.LUT R226, R0, 0x28, RZ, 0xfc, !PT ;  /* 0x0000002800e27812 */ /* 0x000fe200078efcff */
[----:B------:R-:W-:Y:S01]  /*0250*/  IMAD.SHL.U32 R22, R214, 0x20, RZ ;  /* 0x00000020d6167824 */ /* 0x000fe200078e00ff */
[----:B------:R-:W-:-:S02]  /*0260*/  LOP3.LUT R245, R0, 0x70, RZ, 0xfc, !PT ;  /* 0x0000007000f57812 */ /* 0x000fc400078efcff */
[-C--:B------:R-:W-:Y:S01]  /*0270*/  LEA.HI.X R7, R18, R5.reuse, RZ, 0x1, P0 ;  /* 0x0000000512077211 */ /* 0x080fe200000f0cff */
[----:B------:R-:W-:Y:S01]  /*0280*/  IMAD.SHL.U32 R26, R226, 0x20, RZ ;  /* 0x00000020e21a7824 */ /* 0x000fe200078e00ff */
[----:B------:R-:W-:Y:S01]  /*0290*/  LEA.HI.X R9, R20, R5, RZ, 0x1, P6 ;  /* 0x0000000514097211 */ /* 0x000fe200030f0cff */
[----:B------:R-:W-:Y:S01]  /*02a0*/  IMAD.SHL.U32 R44, R245, 0x20, RZ ;  /* 0x00000020f52c7824 */ /* 0x000fe200078e00ff */
[-C--:B------:R-:W-:Y:S02]  /*02b0*/  LEA R64, P5, R65, R4.reuse, 0x6 ;  /* 0x0000000441407211 */ /* 0x080fe400078a30ff */
[C---:B------:R-:W-:Y:S02]  /*02c0*/  LOP3.LUT R224, R0.reuse, 0x20, RZ, 0xfc, !PT ;  /* 0x0000002000e07812 */ /* 0x040fe400078efcff */
[----:B------:R-:W-:Y:S02]  /*02d0*/  LOP3.LUT R225, R0, 0x24, RZ, 0xfc, !PT ;  /* 0x0000002400e17812 */ /* 0x000fe400078efcff */
[C---:B------:R-:W-:Y:S01]  /*02e0*/  SHF.L.U32 R32, R233.reuse, 0x5, RZ ;  /* 0x00000005e9207819 */ /* 0x040fe200000006ff */
[----:B------:R-:W-:Y:S01]  /*02f0*/  STL [R1+0x780], R224 ;  /* 0x000780e001007387 */ /* 0x000fe20000100800 */
[----:B------:R-:W-:-:S02]  /*0300*/  LEA R20, P0, R233, R4, 0x6 ;  /* 0x00000004e9147211 */ /* 0x000fc400078030ff */
[C---:B------:R-:W-:Y:S01]  /*0310*/  LOP3.LUT R231, R0.reuse, 0x38, RZ, 0xfc, !PT ;  /* 0x0000003800e77812 */ /* 0x040fe200078efcff */
[----:B------:R-:W-:Y:S01]  /*0320*/  STL [R1+0x784], R226 ;  /* 0x000784e201007387 */ /* 0x000fe20000100800 */
[C---:B------:R-:W-:Y:S02]  /*0330*/  LOP3.LUT R235, R0.reuse, 0x48, RZ, 0xfc, !PT ;  /* 0x0000004800eb7812 */ /* 0x040fe400078efcff */
[C---:B------:R-:W-:Y:S01]  /*0340*/  LOP3.LUT R237, R0.reuse, 0x50, RZ, 0xfc, !PT ;  /* 0x0000005000ed7812 */ /* 0x040fe200078efcff */
[----:B------:R-:W-:Y:S01]  /*0350*/  IMAD.SHL.U32 R30, R231, 0x20, RZ ;  /* 0x00000020e71e7824 */ /* 0x000fe200078e00ff */
[----:B------:R-:W-:Y:S01]  /*0360*/  LOP3.LUT R240, R0, 0x5c, RZ, 0xfc, !PT ;  /* 0x0000005c00f07812 */ /* 0x000fe200078efcff */
[----:B------:R-:W-:Y:S01]  /*0370*/  IMAD.SHL.U32 R34, R235, 0x20, RZ ;  /* 0x00000020eb227824 */ /* 0x000fe200078e00ff */
[----:B------:R-:W-:Y:S01]  /*0380*/  LEA.HI.X R65, R76, R5, RZ, 0x1, P5 ;  /* 0x000000054c417211 */ /* 0x000fe200028f0cff */
[----:B------:R-:W-:Y:S01]  /*0390*/  IMAD.SHL.U32 R36, R237, 0x20, RZ ;  /* 0x00000020ed247824 */ /* 0x000fe200078e00ff */
[----:B------:R-:W-:Y:S01]  /*03a0*/  LOP3.LUT R239, R0, 0x58, RZ, 0xfc, !PT ;  /* 0x0000005800ef7812 */ /* 0x000fe200078efcff */
[----:B------:R-:W-:Y:S01]  /*03b0*/  IMAD.SHL.U32 R104, R240, 0x20, RZ ;  /* 0x00000020f0687824 */ /* 0x000fe200078e00ff */
[----:B------:R-:W-:Y:S01]  /*03c0*/  SHF.L.U32 R24, R224, 0x5, RZ ;  /* 0x00000005e0187819 */ /* 0x000fe200000006ff */
[----:B------:R-:W-:Y:S01]  /*03d0*/  STL [R1+0x788], R228 ;  /* 0x000788e401007387 */ /* 0x000fe20000100800 */
[----:B------:R-:W-:Y:S01]  /*03e0*/  SHF.L.U32 R90, R225, 0x5, RZ ;  /* 0x00000005e15a7819 */ /* 0x000fe200000006ff */
[----:B------:R-:W-:Y:S01]  /*03f0*/  IMAD.SHL.U32 R38, R239, 0x20, RZ ;  /* 0x00000020ef267824 */ /* 0x000fe200078e00ff */
[-C--:B------:R-:W-:Y:S01]  /*0400*/  LEA R10, P4, R214, R4.reuse, 0x6 ;  /* 0x00000004d60a7211 */ /* 0x080fe200078830ff */
[----:B------:R-:W-:Y:S01]  /*0410*/  STL [R1+0x78c], R231 ;  /* 0x00078ce701007387 */ /* 0x000fe20000100800 */
[----:B------:R-:W-:-:S02]  /*0420*/  LEA R12, P3, R224, R4, 0x6 ;  /* 0x00000004e00c7211 */ /* 0x000fc400078630ff */
[----:B------:R-:W-:Y:S01]  /*0430*/  LEA.HI.X R21, R32, R5, RZ, 0x1, P0 ;  /* 0x0000000520157211 */ /* 0x000fe200000f0cff */
[----:B------:R-:W-:Y:S01]  /*0440*/  STL [R1+0x790], R233 ;  /* 0x000790e901007387 */ /* 0x000fe20000100800 */
[-C--:B------:R-:W-:Y:S02]  /*0450*/  LEA R76, P6, R225, R4.reuse, 0x6 ;  /* 0x00000004e14c7211 */ /* 0x080fe400078c30ff */
[-C--:B------:R-:W-:Y:S01]  /*0460*/  LEA R14, P2, R226, R4.reuse, 0x6 ;  /* 0x00000004e20e7211 */ /* 0x080fe200078430ff */
[----:B------:R-:W-:Y:S01]  /*0470*/  STL [R1+0x794], R235 ;  /* 0x000794eb01007387 */ /* 0x000fe20000100800 */
[----:B------:R-:W-:Y:S02]  /*0480*/  LEA R32, P0, R245, R4, 0x6 ;  /* 0x00000004f5207211 */ /* 0x000fe400078030ff */
[C---:B------:R-:W-:Y:S01]  /*0490*/  LOP3.LUT R45, R0.reuse, 0xa0, RZ, 0xfc, !PT ;  /* 0x000000a0002d7812 */ /* 0x040fe200078efcff */
[----:B------:R-:W-:Y:S01]  /*04a0*/  STL [R1+0x798], R237 ;  /* 0x000798ed01007387 */ /* 0x000fe20000100800 */
[----:B------:R-:W-:-:S02]  /*04b0*/  LOP3.LUT R243, R0, 0x68, RZ, 0xfc, !PT ;  /* 0x0000006800f37812 */ /* 0x000fc400078efcff */
[C---:B------:R-:W-:Y:S01]  /*04c0*/  LOP3.LUT R35, R0.reuse, 0x78, RZ, 0xfc, !PT ;  /* 0x0000007800237812 */ /* 0x040fe200078efcff */
[----:B------:R-:W-:Y:S01]  /*04d0*/  STL [R1+0x79c], R239 ;  /* 0x00079cef01007387 */ /* 0x000fe20000100800 */
[----:B------:R-:W-:Y:S01]  /*04e0*/  LOP3.LUT R105, R0, 0x94, RZ, 0xfc, !PT ;  /* 0x0000009400697812 */ /* 0x000fe200078efcff */
[----:B------:R-:W-:Y:S01]  /*04f0*/  IMAD.SHL.U32 R42, R243, 0x20, RZ ;  /* 0x00000020f32a7824 */ /* 0x000fe200078e00ff */
[-C--:B------:R-:W-:Y:S01]  /*0500*/  LEA.HI.X R11, R22, R5.reuse, RZ, 0x1, P4 ;  /* 0x00000005160b7211 */ /* 0x080fe200020f0cff */
[----:B------:R-:W-:Y:S01]  /*0510*/  IMAD.SHL.U32 R46, R35, 0x20, RZ ;  /* 0x00000020232e7824 */ /* 0x000fe200078e00ff */
[-C--:B------:R-:W-:Y:S01]  /*0520*/  LEA.HI.X R13, R24, R5.reuse, RZ, 0x1, P3 ;  /* 0x00000005180d7211 */ /* 0x080fe200018f0cff */
[----:B------:R-:W-:Y:S01]  /*0530*/  IMAD.SHL.U32 R118, R105, 0x20, RZ ;  /* 0x0000002069767824 */ /* 0x000fe200078e00ff */
[----:B------:R-:W-:Y:S01]  /*0540*/  LEA.HI.X R77, R90, R5, RZ, 0x1, P6 ;  /* 0x000000055a4d7211 */ /* 0x000fe200030f0cff */
[----:B------:R-:W-:Y:S01]  /*0550*/  STL [R1+0x7a0], R241 ;  /* 0x0007a0f101007387 */ /* 0x000fe20000100800 */
[----:B------:R-:W-:-:S02]  /*0560*/  LOP3.LUT R39, R0, 0x88, RZ, 0xfc, !PT ;  /* 0x0000008800277812 */ /* 0x000fc400078efcff */
[-C--:B------:R-:W-:Y:S01]  /*0570*/  LEA R18, P1, R231, R4.reuse, 0x6 ;  /* 0x00000004e7127211 */ /* 0x080fe200078230ff */
[----:B------:R-:W-:Y:S01]  /*0580*/  STL [R1+0x7a4], R243 ;  /* 0x0007a4f301007387 */ /* 0x000fe20000100800 */
[-C--:B------:R-:W-:Y:S01]  /*0590*/  LEA R22, P4, R235, R4.reuse, 0x6 ;  /* 0x00000004eb167211 */ /* 0x080fe200078830ff */
[----:B------:R-:W-:Y:S01]  /*05a0*/  IMAD.SHL.U32 R50, R39, 0x20, RZ ;  /* 0x0000002027327824 */ /* 0x000fe200078e00ff */
[-C--:B------:R-:W-:Y:S01]  /*05b0*/  LEA R24, P3, R237, R4.reuse, 0x6 ;  /* 0x00000004ed187211 */ /* 0x080fe200078630ff */
[----:B------:R-:W-:Y:S01]  /*05c0*/  STL [R1+0x7a8], R245 ;  /* 0x0007a8f501007387 */ /* 0x000fe20000100800 */
[-C--:B------:R-:W-:Y:S02]  /*05d0*/  LEA.HI.X R15, R26, R5.reuse, RZ, 0x1, P2 ;  /* 0x000000051a0f7211 */ /* 0x080fe400010f0cff */
[----:B------:R-:W-:Y:S02]  /*05e0*/  LEA.HI.X R33, R44, R5, RZ, 0x1, P0 ;  /* 0x000000052c217211 */ /* 0x000fe400000f0cff */
[----:B------:R-:W-:-:S02]  /*05f0*/  LEA R90, P6, R240, R4, 0x6 ;  /* 0x00000004f05a7211 */ /* 0x000fc400078c30ff */
[C---:B------:R-:W-:Y:S02]  /*0600*/  LOP3.LUT R37, R0.reuse, 0x80, RZ, 0xfc, !PT ;  /* 0x0000008000257812 */ /* 0x040fe400078efcff */
[----:B------:R-:W-:Y:S02]  /*0610*/  SHF.L.U32 R56, R45, 0x5, RZ ;  /* 0x000000052d387819 */ /* 0x000fe400000006ff */
[-C--:B------:R-:W-:Y:S02]  /*0620*/  LEA R26, P2, R239, R4.reuse, 0x6 ;  /* 0x00000004ef1a7211 */ /* 0x080fe400078430ff */
[----:B------:R-:W-:Y:S02]  /*0630*/  LEA R44, P0, R45, R4, 0x6 ;  /* 0x000000042d2c7211 */ /* 0x000fe400078030ff */
[C---:B------:R-:W-:Y:S02]  /*0640*/  LOP3.LUT R43, R0.reuse, 0x98, RZ, 0xfc, !PT ;  /* 0x00000098002b7812 */ /* 0x040fe400078efcff */
[----:B------:R-:W-:-:S02]  /*0650*/  LOP3.LUT R47, R0, 0xa8, RZ, 0xfc, !PT ;  /* 0x000000a8002f7812 */ /* 0x000fc400078efcff */
[C---:B------:R-:W-:Y:S01]  /*0660*/  LOP3.LUT R49, R0.reuse, 0xb0, RZ, 0xfc, !PT ;  /* 0x000000b000317812 */ /* 0x040fe200078efcff */
[----:B------:R-:W-:Y:S01]  /*0670*/  IMAD.SHL.U32 R54, R43, 0x20, RZ ;  /* 0x000000202b367824 */ /* 0x000fe200078e00ff */
[C---:B------:R-:W-:Y:S01]  /*0680*/  LOP3.LUT R57, R0.reuse, 0xd0, RZ, 0xfc, !PT ;  /* 0x000000d000397812 */ /* 0x040fe200078efcff */
[----:B------:R-:W-:Y:S01]  /*0690*/  IMAD.SHL.U32 R58, R47, 0x20, RZ ;  /* 0x000000202f3a7824 */ /* 0x000fe200078e00ff */
[----:B------:R-:W-:Y:S01]  /*06a0*/  LOP3.LUT R119, R0, 0xcc, RZ, 0xfc, !PT ;  /* 0x000000cc00777812 */ /* 0x000fe200078efcff */
[----:B------:R-:W-:Y:S01]  /*06b0*/  IMAD.SHL.U32 R60, R49, 0x20, RZ ;  /* 0x00000020313c7824 */ /* 0x000fe200078e00ff */
[-C--:B------:R-:W-:Y:S01]  /*06c0*/  LEA.HI.X R19, R30, R5.reuse, RZ, 0x1, P1 ;  /* 0x000000051e137211 */ /* 0x080fe200008f0cff */
[----:B------:R-:W-:Y:S01]  /*06d0*/  IMAD.SHL.U32 R68, R57, 0x20, RZ ;  /* 0x0000002039447824 */ /* 0x000fe200078e00ff */
[-C--:B------:R-:W-:Y:S02]  /*06e0*/  LEA.HI.X R23, R34, R5.reuse, RZ, 0x1, P4 ;  /* 0x0000000522177211 */ /* 0x080fe400020f0cff */
[----:B------:R-:W-:-:S02]  /*06f0*/  LEA.HI.X R25, R36, R5, RZ, 0x1, P3 ;  /* 0x0000000524197211 */ /* 0x000fc400018f0cff */
[-C--:B------:R-:W-:Y:S02]  /*0700*/  LEA.HI.X R91, R104, R5.reuse, RZ, 0x1, P6 ;  /* 0x00000005685b7211 */ /* 0x080fe400030f0cff */
[----:B------:R-:W-:Y:S02]  /*0710*/  LOP3.LUT R252, R152, 0x1f, RZ, 0xc0, !PT ;  /* 0x0000001f98fc7812 */ /* 0x000fe400078ec0ff */
[----:B------:R-:W-:Y:S02]  /*0720*/  LOP3.LUT R221, R0, 0xb8, RZ, 0xfc, !PT ;  /* 0x000000b800dd7812 */ /* 0x000fe400078efcff */
[----:B------:R-:W-:Y:S01]  /*0730*/  SHF.L.U32 R48, R37, 0x5, RZ ;  /* 0x0000000525307819 */ /* 0x000fe200000006ff */
[C---:B------:R-:W-:Y:S01]  /*0740*/  IMAD.WIDE.U32 R2, R252.reuse, 0x2, R2 ;  /* 0x00000002fc027825 */ /* 0x040fe200078e0002 */
[-C--:B------:R-:W-:Y:S01]  /*0750*/  LEA R30, P1, R243, R4.reuse, 0x6 ;  /* 0x00000004f31e7211 */ /* 0x080fe200078230ff */
[----:B------:R-:W-:Y:S01]  /*0760*/  STL [R1+0x7ac], R221 ;  /* 0x0007acdd01007387 */ /* 0x000fe20000100800 */
[-C--:B------:R-:W-:Y:S01]  /*0770*/  LEA R34, P4, R35, R4.reuse, 0x6 ;  /* 0x0000000423227211 */ /* 0x080fe200078830ff */
[----:B------:R-:W-:Y:S01]  /*0780*/  IMAD.SHL.U32 R62, R221, 0x20, RZ ;  /* 0x00000020dd3e7824 */ /* 0x000fe200078e00ff */
[-C--:B------:R-:W-:Y:S01]  /*0790*/  LEA R36, P3, R37, R4.reuse, 0x6 ;  /* 0x0000000425247211 */ /* 0x080fe200078630ff */
[----:B------:R-:W-:Y:S01]  /*07a0*/  IMAD.WIDE.U32 R6, R252, 0x2, R6 ;  /* 0x00000002fc067825 */ /* 0x000fe200078e0006 */
[-C--:B------:R-:W-:Y:S01]  /*07b0*/  LEA.HI.X R27, R38, R5.reuse, RZ, 0x1, P2 ;  /* 0x00000005261b7211 */ /* 0x080fe200010f0cff */
[----:B------:R-:W2:Y:S01]  /*07c0*/  LDG.E.U16 R2, desc[UR18][R2.64] ;  /* 0x0000001202027981 */ /* 0x000ea2000c1e1500 */
[----:B------:R-:W-:Y:S01]  /*07d0*/  LEA.HI.X R45, R56, R5, RZ, 0x1, P0 ;  /* 0x00000005382d7211 */ /* 0x000fe200000f0cff */
[----:B------:R-:W-:Y:S01]  /*07e0*/  IMAD.WIDE.U32 R10, R252, 0x2, R10 ;  /* 0x00000002fc0a7825 */ /* 0x000fe200078e000a */
[-C--:B------:R-:W-:Y:S01]  /*07f0*/  LEA R104, P6, R105, R4.reuse, 0x6 ;  /* 0x0000000469687211 */ /* 0x080fe200078c30ff */
[----:B------:R-:W-:Y:S01]  /*0800*/  STL [R1+0x7b0], R223 ;  /* 0x0007b0df01007387 */ /* 0x000fe20000100800 */
[----:B------:R-:W-:-:S02]  /*0810*/  LEA R38, P2, R39, R4, 0x6 ;  /* 0x0000000427267211 */ /* 0x000fc400078430ff */
[C---:B------:R-:W-:Y:S02]  /*0820*/  LOP3.LUT R247, R0.reuse, 0xc8, RZ, 0xfc, !PT ;  /* 0x000000c800f77812 */ /* 0x040fe400078efcff */
[C---:B------:R-:W-:Y:S02]  /*0830*/  LOP3.LUT R59, R0.reuse, 0xd8, RZ, 0xfc, !PT ;  /* 0x000000d8003b7812 */ /* 0x040fe400078efcff */
[C---:B------:R-:W-:Y:S02]  /*0840*/  LOP3.LUT R61, R0.reuse, 0xe0, RZ, 0xfc, !PT ;  /* 0x000000e0003d7812 */ /* 0x040fe400078efcff */
[C---:B------:R-:W-:Y:S02]  /*0850*/  LOP3.LUT R63, R0.reuse, 0xe8, RZ, 0xfc, !PT ;  /* 0x000000e8003f7812 */ /* 0x040fe400078efcff */
[C---:B------:R-:W-:Y:S02]  /*0860*/  LOP3.LUT R67, R0.reuse, 0xf8, RZ, 0xfc, !PT ;  /* 0x000000f800437812 */ /* 0x040fe400078efcff */
[----:B------:R-:W-:-:S02]  /*0870*/  LOP3.LUT R209, R0, 0x4, RZ, 0xfc, !PT ;  /* 0x0000000400d17812 */ /* 0x000fc400078efcff */
        /* <DEDUP_REMOVED lines=26> */
[----:B------:R-:W-:Y:S01]  /*0a20*/  LOP3.LUT R131, R0, 0xfc, RZ, 0xfc, !PT ;  /* 0x000000fc00837812 */ /* 0x000fe200078efcff */
[----:B------:R-:W-:Y:S01]  /*0a30*/  IMAD.SHL.U32 R0, R119, 0x20, RZ ;  /* 0x0000002077007824 */ /* 0x000fe200078e00ff */
[-C--:B------:R-:W-:Y:S01]  /*0a40*/  LEA.HI.X R31, R42, R5.reuse, RZ, 0x1, P1 ;  /* 0x000000052a1f7211 */ /* 0x080fe200008f0cff */
[----:B------:R-:W-:Y:S01]  /*0a50*/  IMAD.WIDE.U32 R44, R252, 0x2, R44 ;  /* 0x00000002fc2c7825 */ /* 0x000fe200078e002c */
[-C--:B------:R-:W-:Y:S01]  /*0a60*/  LEA.HI.X R35, R46, R5.reuse, RZ, 0x1, P4 ;  /* 0x000000052e237211 */ /* 0x080fe200020f0cff */
[----:B------:R-:W-:Y:S01]  /*0a70*/  STL [R1+0x7b4], R247 ;  /* 0x0007b4f701007387 */ /* 0x000fe20000100800 */
[-C--:B------:R-:W-:Y:S01]  /*0a80*/  LEA.HI.X R37, R48, R5.reuse, RZ, 0x1, P3 ;  /* 0x0000000530257211 */ /* 0x080fe200018f0cff */
[----:B------:R-:W-:Y:S01]  /*0a90*/  IMAD.SHL.U32 R66, R247, 0x20, RZ ;  /* 0x00000020f7427824 */ /* 0x000fe200078e00ff */
[-C--:B------:R-:W-:Y:S01]  /*0aa0*/  LEA.HI.X R105, R118, R5.reuse, RZ, 0x1, P6 ;  /* 0x0000000576697211 */ /* 0x080fe200030f0cff */
[----:B------:R-:W-:Y:S01]  /*0ab0*/  IMAD.SHL.U32 R70, R59, 0x20, RZ ;  /* 0x000000203b467824 */ /* 0x000fe200078e00ff */
[-C--:B------:R-:W-:Y:S01]  /*0ac0*/  LEA R42, P1, R43, R4.reuse, 0x6 ;  /* 0x000000042b2a7211 */ /* 0x080fe200078230ff */
[----:B------:R-:W-:Y:S01]  /*0ad0*/  IMAD.SHL.U32 R74, R63, 0x20, RZ ;  /* 0x000000203f4a7824 */ /* 0x000fe200078e00ff */
[-C--:B------:R-:W-:Y:S01]  /*0ae0*/  LEA R46, P4, R47, R4.reuse, 0x6 ;  /* 0x000000042f2e7211 */ /* 0x080fe200078830ff */
[----:B------:R-:W-:Y:S01]  /*0af0*/  IMAD.SHL.U32 R78, R67, 0x20, RZ ;  /* 0x00000020434e7824 */ /* 0x000fe200078e00ff */
[-C--:B------:R-:W-:Y:S01]  /*0b00*/  LEA R48, P3, R49, R4.reuse, 0x6 ;  /* 0x0000000431307211 */ /* 0x080fe200078630ff */
        /* <DEDUP_REMOVED lines=19> */
[----:B------:R-:W-:Y:S01]  /*0c40*/  SHF.L.U32 R72, R61, 0x5, RZ ;  /* 0x000000053d487819 */ /* 0x000fe200000006ff */
[----:B------:R0:W3:Y:S01]  /*0c50*/  LDG.E.U16 R0, desc[UR18][R44.64] ;  /* 0x000000122c007981 */ /* 0x0000e2000c1e1500 */
[----:B------:R-:W-:Y:S01]  /*0c60*/  SHF.L.U32 R82, R209, 0x5, RZ ;  /* 0x00000005d1527819 */ /* 0x000fe200000006ff */
        /* <DEDUP_REMOVED lines=8> */
[----:B0-----:R-:W0:Y:S01]  /*0cf0*/  LDC.64 R44, c[0x0][0x218] ;  /* 0x00008600ff2c7b82 */ /* 0x001e220000000a00 */
        /* <DEDUP_REMOVED lines=12> */
[-C--:B------:R-:W-:Y:S01]  /*0dc0*/  LEA R66, P1, R67, R4.reuse, 0x6 ;  /* 0x0000000443427211 */ /* 0x080fe200078230ff */
[----:B------:R-:W-:Y:S01]  /*0dd0*/  IMAD.SHL.U32 R140, R131, 0x20, RZ ;  /* 0x00000020838c7824 */ /* 0x000fe200078e00ff */
[-C--:B------:R-:W-:Y:S01]  /*0de0*/  LEA R70, P4, R211, R4.reuse, 0x6 ;  /* 0x00000004d3467211 */ /* 0x080fe200078830ff */
[----:B------:R-:W-:Y:S01]  /*0df0*/  STL [R1+0x7b8], R225 ;  /* 0x0007b8e101007387 */ /* 0x000fe20000100800 */
[-C--:B------:R-:W-:Y:S01]  /*0e00*/  LEA R72, P3, R213, R4.reuse, 0x6 ;  /* 0x00000004d5487211 */ /* 0x080fe200078630ff */
[----:B------:R-:W-:Y:S01]  /*0e10*/  IMAD.WIDE.U32 R8, R252, 0x2, R8 ;  /* 0x00000002fc087825 */ /* 0x000fe200078e0008 */
[----:B------:R-:W-:Y:S01]  /*0e20*/  LEA.HI.X R63, R74, R5, RZ, 0x1, P2 ;  /* 0x000000054a3f7211 */ /* 0x000fe200010f0cff */
[----:B------:R-:W4:Y:S01]  /*0e30*/  LDG.E.U16 R6, desc[UR18][R6.64] ;  /* 0x0000001206067981 */ /* 0x000f22000c1e1500 */
[----:B------:R-:W-:-:S02]  /*0e40*/  LEA R82, P0, R232, R4, 0x6 ;  /* 0x00000004e8527211 */ /* 0x000fc400078030ff */
[----:B------:R-:W-:Y:S01]  /*0e50*/  SHF.L.U32 R219, R218, 0x3, RZ ;  /* 0x00000003dadb7819 */ /* 0x000fe200000006ff */
[----:B------:R-:W-:Y:S01]  /*0e60*/  STL [R1+0x7bc], R227 ;  /* 0x0007bce301007387 */ /* 0x000fe20000100800 */
[-C--:B------:R-:W-:Y:S01]  /*0e70*/  LEA R74, P2, R215, R4.reuse, 0x6 ;  /* 0x00000004d74a7211 */ /* 0x080fe200078430ff */
[----:B------:R-:W-:Y:S01]  /*0e80*/  IMAD.SHL.U32 R217, R210, 0x100, RZ ;  /* 0x00000100d2d97824 */ /* 0x000fe200078e00ff */
[-C--:B------:R-:W-:Y:S01]  /*0e90*/  LEA.HI.X R67, R78, R5.reuse, RZ, 0x1, P1 ;  /* 0x000000054e437211 */ /* 0x080fe200008f0cff */
[----:B------:R-:W-:Y:S01]  /*0ea0*/  IMAD.SHL.U32 R216, R209, 0x100, RZ ;  /* 0x00000100d1d87824 */ /* 0x000fe200078e00ff */
[-C--:B------:R-:W-:Y:S01]  /*0eb0*/  LEA.HI.X R71, R84, R5.reuse, RZ, 0x1, P4 ;  /* 0x0000000554477211 */ /* 0x080fe200020f0cff */
[----:B------:R-:W-:Y:S01]  /*0ec0*/  STL [R1+0x7c0], R230 ;  /* 0x0007c0e601007387 */ /* 0x000fe20000100800 */
[-C--:B------:R-:W-:Y:S01]  /*0ed0*/  LEA.HI.X R73, R86, R5.reuse, RZ, 0x1, P3 ;  /* 0x0000000556497211 */ /* 0x080fe200018f0cff */
[----:B------:R-:W-:Y:S01]  /*0ee0*/  IMAD.WIDE.U32 R28, R252, 0x2, R28 ;  /* 0x00000002fc1c7825 */ /* 0x000fe200078e001c */
[-C--:B------:R-:W-:Y:S01]  /*0ef0*/  LEA.HI.X R83, R96, R5.reuse, RZ, 0x1, P0 ;  /* 0x0000000560537211 */ /* 0x080fe200000f0cff */
[----:B------:R-:W-:Y:S01]  /*0f00*/  STL [R1+0x7c4], R232 ;  /* 0x0007c4e801007387 */ /* 0x000fe20000100800 */
[----:B------:R-:W-:Y:S01]  /*0f10*/  SHF.L.U32 R98, R234, 0x5, RZ ;  /* 0x00000005ea627819 */ /* 0x000fe200000006ff */
[----:B------:R-:W-:Y:S01]  /*0f20*/  IMAD.WIDE.U32 R32, R252, 0x2, R32 ;  /* 0x00000002fc207825 */ /* 0x000fe200078e0020 */
[-C--:B------:R-:W-:Y:S01]  /*0f30*/  LEA R78, P5, R227, R4.reuse, 0x6 ;  /* 0x00000004e34e7211 */ /* 0x080fe200078a30ff */
[----:B------:R-:W-:Y:S01]  /*0f40*/  STL [R1+0x7c8], R234 ;  /* 0x0007c8ea01007387 */ /* 0x000fe20000100800 */
[-C--:B------:R-:W-:Y:S01]  /*0f50*/  LEA R80, P1, R230, R4.reuse, 0x6 ;  /* 0x00000004e6507211 */ /* 0x080fe200078230ff */
[----:B------:R-:W-:Y:S01]  /*0f60*/  IMAD.WIDE.U32 R40, R252, 0x2, R40 ;  /* 0x00000002fc287825 */ /* 0x000fe200078e0028 */
[-C--:B------:R-:W-:Y:S01]  /*0f70*/  LEA R84, P4, R234, R4.reuse, 0x6 ;  /* 0x00000004ea547211 */ /* 0x080fe200078830ff */
[----:B------:R-:W-:Y:S01]  /*0f80*/  STL [R1+0x7cc], R236 ;  /* 0x0007ccec01007387 */ /* 0x000fe20000100800 */
[-C--:B------:R-:W-:Y:S01]  /*0f90*/  LEA R86, P3, R236, R4.reuse, 0x6 ;  /* 0x00000004ec567211 */ /* 0x080fe200078630ff */
[----:B------:R-:W-:Y:S01]  /*0fa0*/  IMAD.WIDE.U32 R12, R252, 0x2, R12 ;  /* 0x00000002fc0c7825 */ /* 0x000fe200078e000c */
[----:B------:R-:W-:Y:S01]  /*0fb0*/  LEA.HI.X R75, R88, R5, RZ, 0x1, P2 ;  /* 0x00000005584b7211 */ /* 0x000fe200010f0cff */
[----:B------:R-:W5:Y:S01]  /*0fc0*/  LDG.E.U16 R10, desc[UR18][R10.64] ;  /* 0x000000120a0a7981 */ /* 0x000f62000c1e1500 */
[----:B------:R-:W-:-:S02]  /*0fd0*/  LEA R96, P0, R246, R4, 0x6 ;  /* 0x00000004f6607211 */ /* 0x000fc400078030ff */
[----:B------:R-:W-:Y:S02]  /*0fe0*/  LEA R88, P2, R238, R4, 0x6 ;  /* 0x00000004ee587211 */ /* 0x000fe400078430ff */
[----:B------:R-:W-:Y:S02]  /*0ff0*/  SHF.L.U32 R106, R242, 0x5, RZ ;  /* 0x00000005f26a7819 */ /* 0x000fe400000006ff */
[----:B------:R-:W-:Y:S02]  /*1000*/  SHF.L.U32 R114, R101, 0x5, RZ ;  /* 0x0000000565727819 */ /* 0x000fe400000006ff */
[----:B------:R-:W-:Y:S02]  /*1010*/  SHF.L.U32 R122, R109, 0x5, RZ ;  /* 0x000000056d7a7819 */ /* 0x000fe400000006ff */
[----:B------:R-:W-:Y:S02]  /*1020*/  SHF.L.U32 R134, R125, 0x5, RZ ;  /* 0x000000057d867819 */ /* 0x000fe400000006ff */
[----:B------:R-:W-:Y:S01]  /*1030*/  SHF.L.U32 R142, R229, 0x5, RZ ;  /* 0x00000005e58e7819 */ /* 0x000fe200000006ff */
[----:B------:R-:W-:Y:S01]  /*1040*/  IMAD.WIDE.U32 R82, R252, 0x2, R82 ;  /* 0x00000002fc527825 */ /* 0x000fe200078e0052 */
[-C--:B------:R-:W-:Y:S01]  /*1050*/  LEA.HI.X R79, R92, R5.reuse, RZ, 0x1, P5 ;  /* 0x000000055c4f7211 */ /* 0x080fe200028f0cff */
[----:B------:R-:W-:Y:S01]  /*1060*/  STL [R1+0x7d0], R238 ;  /* 0x0007d0ee01007387 */ /* 0x000fe20000100800 */
[----:B------:R-:W-:-:S02]  /*1070*/  LEA.HI.X R81, R94, R5, RZ, 0x1, P1 ;  /* 0x000000055e517211 */ /* 0x000fc400008f0cff */
[-C--:B------:R-:W-:Y:S01]  /*1080*/  LEA.HI.X R85, R98, R5.reuse, RZ, 0x1, P4 ;  /* 0x0000000562557211 */ /* 0x080fe200020f0cff */
[----:B------:R-:W2:Y:S01]  /*1090*/  LDG.E.U16 R7, desc[UR18][R82.64] ;  /* 0x0000001252077981 */ /* 0x000ea2000c1e1500 */
[-C--:B------:R-:W-:Y:S02]  /*10a0*/  LEA.HI.X R87, R100, R5.reuse, RZ, 0x1, P3 ;  /* 0x0000000564577211 */ /* 0x080fe400018f0cff */
[----:B------:R-:W-:Y:S01]  /*10b0*/  LEA.HI.X R97, R110, R5, RZ, 0x1, P0 ;  /* 0x000000056e617211 */ /* 0x000fe200000f0cff */
[----:B------:R-:W3:Y:S01]  /*10c0*/  LDG.E.U16 R8, desc[UR18][R8.64] ;  /* 0x0000001208087981 */ /* 0x000ee2000c1e1500 */
[-C--:B------:R-:W-:Y:S02]  /*10d0*/  LEA R92, P5, R242, R4.reuse, 0x6 ;  /* 0x00000004f25c7211 */ /* 0x080fe400078a30ff */
[-C--:B------:R-:W-:Y:S01]  /*10e0*/  LEA R94, P1, R244, R4.reuse, 0x6 ;  /* 0x00000004f45e7211 */ /* 0x080fe200078230ff */
[----:B------:R-:W-:Y:S01]  /*10f0*/  STL [R1+0x7d4], R240 ;  /* 0x0007d4f001007387 */ /* 0x000fe20000100800 */
[----:B------:R-:W-:-:S02]  /*1100*/  LEA R98, P4, R99, R4, 0x6 ;  /* 0x0000000463627211 */ /* 0x000fc400078830ff */
[-C--:B------:R-:W-:Y:S01]  /*1110*/  LEA R100, P3, R101, R4.reuse, 0x6 ;  /* 0x0000000465647211 */ /* 0x080fe200078630ff */
[----:B------:R-:W-:Y:S01]  /*1120*/  IMAD.WIDE.U32 R30, R252, 0x2, R30 ;  /* 0x00000002fc1e7825 */ /* 0x000fe200078e001e */
[-C--:B------:R-:W-:Y:S01]  /*1130*/  LEA.HI.X R89, R102, R5.reuse, RZ, 0x1, P2 ;  /* 0x0000000566597211 */ /* 0x080fe200010f0cff */
[----:B------:R-:W-:Y:S01]  /*1140*/  STL [R1+0x7d8], R242 ;  /* 0x0007d8f201007387 */ /* 0x000fe20000100800 */
[-C--:B------:R-:W-:Y:S02]  /*1150*/  LEA R110, P0, R111, R4.reuse, 0x6 ;  /* 0x000000046f6e7211 */ /* 0x080fe400078030ff */
[----:B------:R-:W-:Y:S01]  /*1160*/  LEA R102, P2, R103, R4, 0x6 ;  /* 0x0000000467667211 */ /* 0x000fe200078430ff */
[----:B------:R-:W-:Y:S01]  /*1170*/  IMAD.WIDE.U32 R80, R252, 0x2, R80 ;  /* 0x00000002fc507825 */ /* 0x000fe200078e0050 */
[-C--:B------:R-:W-:Y:S01]  /*1180*/  LEA.HI.X R93, R106, R5.reuse, RZ, 0x1, P5 ;  /* 0x000000056a5d7211 */ /* 0x080fe200028f0cff */
[----:B------:R-:W-:Y:S01]  /*1190*/  STL [R1+0x7dc], R244 ;  /* 0x0007dcf401007387 */ /* 0x000fe20000100800 */
[----:B------:R-:W-:-:S02]  /*11a0*/  LEA.HI.X R95, R108, R5, RZ, 0x1, P1 ;  /* 0x000000056c5f7211 */ /* 0x000fc400008f0cff */
[-C--:B------:R-:W-:Y:S01]  /*11b0*/  LEA.HI.X R99, R112, R5.reuse, RZ, 0x1, P4 ;  /* 0x0000000570637211 */ /* 0x080fe200020f0cff */
[----:B------:R0:W2:Y:S01]  /*11c0*/  LDG.E.U16 R3, desc[UR18][R80.64] ;  /* 0x0000001250037981 */ /* 0x0000a2000c1e1500 */
[-C--:B------:R-:W-:Y:S02]  /*11d0*/  LEA.HI.X R101, R114, R5.reuse, RZ, 0x1, P3 ;  /* 0x0000000572657211 */ /* 0x080fe400018f0cff */
[-C--:B------:R-:W-:Y:S01]  /*11e0*/  LEA.HI.X R111, R124, R5.reuse, RZ, 0x1, P0 ;  /* 0x000000057c6f7211 */ /* 0x080fe200000f0cff */
[----:B------:R-:W-:Y:S01]  /*11f0*/  IMAD.WIDE.U32 R86, R252, 0x2, R86 ;  /* 0x00000002fc567825 */ /* 0x000fe200078e0056 */
[-C--:B------:R-:W-:Y:S01]  /*1200*/  LEA R106, P5, R107, R4.reuse, 0x6 ;  /* 0x000000046b6a7211 */ /* 0x080fe200078a30ff */
[----:B------:R-:W-:Y:S01]  /*1210*/  STL [R1+0x7e0], R246 ;  /* 0x0007e0f601007387 */ /* 0x000fe20000100800 */
[-C--:B------:R-:W-:Y:S02]  /*1220*/  LEA R108, P1, R109, R4.reuse, 0x6 ;  /* 0x000000046d6c7211 */ /* 0x080fe400078230ff */
[-C--:B------:R-:W-:Y:S01]  /*1230*/  LEA R112, P4, R220, R4.reuse, 0x6 ;  /* 0x00000004dc707211 */ /* 0x080fe200078830ff */
[----:B------:R-:W-:Y:S01]  /*1240*/  IMAD.WIDE.U32 R84, R252, 0x2, R84 ;  /* 0x00000002fc547825 */ /* 0x000fe200078e0054 */
[----:B------:R-:W-:Y:S01]  /*1250*/  LEA R114, P3, R222, R4, 0x6 ;  /* 0x00000004de727211 */ /* 0x000fe200078630ff */
[----:B------:R1:W2:Y:S01]  /*1260*/  LDG.E.U16 R11, desc[UR18][R86.64] ;  /* 0x00000012560b7981 */ /* 0x0002a2000c1e1500 */
[----:B------:R-:W-:-:S02]  /*1270*/  LEA.HI.X R103, R116, R5, RZ, 0x1, P2 ;  /* 0x0000000574677211 */ /* 0x000fc400010f0cff */
[-C--:B------:R-:W-:Y:S01]  /*1280*/  LEA R124, P0, R125, R4.reuse, 0x6 ;  /* 0x000000047d7c7211 */ /* 0x080fe200078030ff */
[----:B------:R1:W2:Y:S01]  /*1290*/  LDG.E.U16 R9, desc[UR18][R84.64] ;  /* 0x0000001254097981 */ /* 0x0002a2000c1e1500 */
[-C--:B------:R-:W-:Y:S02]  /*12a0*/  LEA R116, P2, R229, R4.reuse, 0x6 ;  /* 0x00000004e5747211 */ /* 0x080fe400078430ff */
[-C--:B------:R-:W-:Y:S01]  /*12b0*/  LEA.HI.X R107, R120, R5.reuse, RZ, 0x1, P5 ;  /* 0x00000005786b7211 */ /* 0x080fe200028f0cff */
[----:B------:R-:W-:Y:S01]  /*12c0*/  IMAD.WIDE.U32 R34, R252, 0x2, R34 ;  /* 0x00000002fc227825 */ /* 0x000fe200078e0022 */
[-C--:B------:R-:W-:Y:S01]  /*12d0*/  LEA.HI.X R109, R122, R5.reuse, RZ, 0x1, P1 ;  /* 0x000000057a6d7211 */ /* 0x080fe200008f0cff */
[----:B------:R-:W-:Y:S01]  /*12e0*/  STL [R1+0x7e4], R220 ;  /* 0x0007e4dc01007387 */ /* 0x000fe20000100800 */
[-C--:B------:R-:W-:Y:S02]  /*12f0*/  LEA.HI.X R113, R126, R5.reuse, RZ, 0x1, P4 ;  /* 0x000000057e717211 */ /* 0x080fe400020f0cff */
[-C--:B------:R-:W-:Y:S01]  /*1300*/  LEA.HI.X R115, R128, R5.reuse, RZ, 0x1, P3 ;  /* 0x0000000580737211 */ /* 0x080fe200018f0cff */
[----:B------:R-:W-:Y:S01]  /*1310*/  IMAD.WIDE.U32 R36, R252, 0x2, R36 ;  /* 0x00000002fc247825 */ /* 0x000fe200078e0024 */
[----:B------:R-:W-:Y:S01]  /*1320*/  LEA.HI.X R125, R134, R5, RZ, 0x1, P0 ;  /* 0x00000005867d7211 */ /* 0x000fe200000f0cff */
[----:B------:R-:W-:Y:S01]  /*1330*/  STL [R1+0x7e8], R222 ;  /* 0x0007e8de01007387 */ /* 0x000fe20000100800 */
[----:B------:R-:W-:-:S02]  /*1340*/  LEA R120, P5, R121, R4, 0x6 ;  /* 0x0000000479787211 */ /* 0x000fc400078a30ff */
[-C--:B------:R-:W-:Y:S01]  /*1350*/  LEA R122, P1, R123, R4.reuse, 0x6 ;  /* 0x000000047b7a7211 */ /* 0x080fe200078230ff */
[----:B------:R-:W-:Y:S01]  /*1360*/  IMAD.WIDE.U32 R38, R252, 0x2, R38 ;  /* 0x00000002fc267825 */ /* 0x000fe200078e0026 */
[-C--:B------:R-:W-:Y:S01]  /*1370*/  LEA R126, P4, R127, R4.reuse, 0x6 ;  /* 0x000000047f7e7211 */ /* 0x080fe200078830ff */
[----:B------:R-:W-:Y:S01]  /*1380*/  STL [R1+0x7ec], R229 ;  /* 0x0007ece501007387 */ /* 0x000fe20000100800 */
[----:B------:R-:W-:Y:S02]  /*1390*/  LEA R128, P3, R129, R4, 0x6 ;  /* 0x0000000481807211 */ /* 0x000fe400078630ff */
[----:B------:R-:W-:Y:S01]  /*13a0*/  LEA.HI.X R117, R142, R5, RZ, 0x1, P2 ;  /* 0x000000058e757211 */ /* 0x000fe200010f0cff */
[----:B------:R-:W-:Y:S01]  /*13b0*/  IMAD.WIDE.U32 R42, R252, 0x2, R42 ;  /* 0x00000002fc2a7825 */ /* 0x000fe200078e002a */
[----:B0-----:R-:W-:Y:S01]  /*13c0*/  LEA R80, P0, R218, R44, 0x4 ;  /* 0x0000002cda507211 */ /* 0x001fe200078020ff */
[----:B------:R-:W2:Y:S01]  /*13d0*/  LDG.E.U16 R28, desc[UR18][R28.64] ;  /* 0x000000121c1c7981 */ /* 0x000ea2000c1e1500 */
[----:B------:R-:W-:-:S02]  /*13e0*/  LEA R4, P2, R131, R4, 0x6 ;  /* 0x0000000483047211 */ /* 0x000fc400078430ff */
[-C--:B------:R-:W-:Y:S01]  /*13f0*/  LEA.HI.X R121, R130, R5.reuse, RZ, 0x1, P5 ;  /* 0x0000000582797211 */ /* 0x080fe200028f0cff */
[----:B------:R-:W-:Y:S01]  /*1400*/  IMAD.WIDE.U32 R78, R252, 0x2, R78 ;  /* 0x00000002fc4e7825 */ /* 0x000fe200078e004e */
[-C--:B------:R-:W-:Y:S01]  /*1410*/  LEA.HI.X R123, R132, R5.reuse, RZ, 0x1, P1 ;  /* 0x00000005847b7211 */ /* 0x080fe200008f0cff */
[----:B------:R-:W2:Y:S01]  /*1420*/  LDG.E.U16 R30, desc[UR18][R30.64] ;  /* 0x000000121e1e7981 */ /* 0x000ea2000c1e1500 */
[-C--:B------:R-:W-:Y:S02]  /*1430*/  LEA.HI.X R127, R136, R5.reuse, RZ, 0x1, P4 ;  /* 0x00000005887f7211 */ /* 0x080fe400020f0cff */
[----:B------:R-:W-:Y:S01]  /*1440*/  LEA.HI.X R129, R138, R5, RZ, 0x1, P3 ;  /* 0x000000058a817211 */ /* 0x000fe200018f0cff */
[----:B------:R-:W-:Y:S01]  /*1450*/  IMAD.WIDE.U32 R14, R252, 0x2, R14 ;  /* 0x00000002fc0e7825 */ /* 0x000fe200078e000e */
[----:B------:R-:W-:-:S03]  /*1460*/  LEA.HI.X R81, R219, R45, RZ, 0x1, P0 ;  /* 0x0000002ddb517211 */ /* 0x000fc600000f0cff */
[----:B------:R-:W-:Y:S01]  /*1470*/  IMAD.WIDE.U32 R16, R252, 0x2, R16 ;  /* 0x00000002fc107825 */ /* 0x000fe200078e0010 */
[----:B------:R-:W-:-:S03]  /*1480*/  LEA.HI.X R5, R140, R5, RZ, 0x1, P2 ;  /* 0x000000058c057211 */ /* 0x000fc600010f0cff */
[----:B------:R-:W-:Y:S01]  /*1490*/  IMAD.WIDE.U32 R18, R252, 0x2, R18 ;  /* 0x00000002fc127825 */ /* 0x000fe200078e0012 */
[----:B------:R-:W-:-:S03]  /*14a0*/  LEA R82, P0, R209, R44, 0x9 ;  /* 0x0000002cd1527211 */ /* 0x000fc600078048ff */
[----:B------:R-:W-:Y:S01]  /*14b0*/  IMAD.WIDE.U32 R20, R252, 0x2, R20 ;  /* 0x00000002fc147825 */ /* 0x000fe200078e0014 */
[----:B------:R-:W-:-:S03]  /*14c0*/  LEA.HI.X R83, R216, R45, RZ, 0x1, P0 ;  /* 0x0000002dd8537211 */ /* 0x000fc600000f0cff */
[----:B------:R-:W-:-:S04]  /*14d0*/  IMAD.WIDE.U32 R22, R252, 0x2, R22 ;  /* 0x00000002fc167825 */ /* 0x000fc800078e0016 */
[----:B------:R-:W-:-:S04]  /*14e0*/  IMAD.WIDE.U32 R24, R252, 0x2, R24 ;  /* 0x00000002fc187825 */ /* 0x000fc800078e0018 */
[C---:B------:R-:W-:Y:S01]  /*14f0*/  IMAD.WIDE.U32 R26, R252.reuse, 0x2, R26 ;  /* 0x00000002fc1a7825 */ /* 0x040fe200078e001a */
[----:B------:R-:W-:Y:S03]  /*1500*/  STL [R1+0x7f0], R209 ;  /* 0x0007f0d101007387 */ /* 0x000fe60000100800 */
[----:B-1----:R-:W-:Y:S01]  /*1510*/  IMAD.WIDE.U32 R86, R252, 0x2, R4 ;  /* 0x00000002fc567825 */ /* 0x002fe200078e0004 */
[-C--:B------:R-:W-:Y:S01]  /*1520*/  LEA R4, P1, R210, R44.reuse, 0x9 ;  /* 0x0000002cd2047211 */ /* 0x080fe200078248ff */
[----:B------:R-:W2:Y:S02]  /*1530*/  LDG.E.U16 R32, desc[UR18][R32.64] ;  /* 0x0000001220207981 */ /* 0x000ea4000c1e1500 */
[C---:B------:R-:W-:Y:S01]  /*1540*/  IMAD.WIDE.U32 R84, R252.reuse, 0x2, R80 ;  /* 0x00000002fc547825 */ /* 0x040fe200078e0050 */
[C---:B------:R-:W-:Y:S01]  /*1550*/  LEA R80, P0, R211.reuse, R44, 0x9 ;  /* 0x0000002cd3507211 */ /* 0x040fe200078048ff */
[----:B------:R-:W2:Y:S02]  /*1560*/  LDG.E.U16 R34, desc[UR18][R34.64] ;  /* 0x0000001222227981 */ /* 0x000ea4000c1e1500 */
[----:B------:R-:W-:Y:S01]  /*1570*/  IMAD.SHL.U32 R131, R211, 0x100, RZ ;  /* 0x00000100d3837824 */ /* 0x000fe200078e00ff */
[-C--:B------:R-:W-:Y:S01]  /*1580*/  LEA.HI.X R5, R217, R45.reuse, RZ, 0x1, P1 ;  /* 0x0000002dd9057211 */ /* 0x080fe200008f0cff */
[C---:B------:R-:W-:Y:S01]  /*1590*/  IMAD.WIDE.U32 R82, R252.reuse, 0x2, R82 ;  /* 0x00000002fc527825 */ /* 0x040fe200078e0052 */
[----:B------:R-:W2:Y:S02]  /*15a0*/  LDG.E.U16 R36, desc[UR18][R36.64] ;  /* 0x0000001224247981 */ /* 0x000ea4000c1e1500 */
[----:B------:R-:W-:Y:S01]  /*15b0*/  LEA.HI.X R81, R131, R45, RZ, 0x1, P0 ;  /* 0x0000002d83517211 */ /* 0x000fe200000f0cff */
[C---:B------:R-:W-:Y:S01]  /*15c0*/  IMAD.WIDE.U32 R46, R252.reuse, 0x2, R46 ;  /* 0x00000002fc2e7825 */ /* 0x040fe200078e002e */
[----:B------:R-:W2:Y:S03]  /*15d0*/  LDG.E.U16 R38, desc[UR18][R38.64] ;  /* 0x0000001226267981 */ /* 0x000ea6000c1e1500 */
[C---:B------:R-:W-:Y:S01]  /*15e0*/  IMAD.WIDE.U32 R48, R252.reuse, 0x2, R48 ;  /* 0x00000002fc307825 */ /* 0x040fe200078e0030 */
[----:B------:R-:W2:Y:S03]  /*15f0*/  LDG.E.U16 R40, desc[UR18][R40.64] ;  /* 0x0000001228287981 */ /* 0x000ea6000c1e1500 */
[C---:B------:R-:W-:Y:S01]  /*1600*/  IMAD.WIDE.U32 R50, R252.reuse, 0x2, R50 ;  /* 0x00000002fc327825 */ /* 0x040fe200078e0032 */
[----:B------:R-:W2:Y:S03]  /*1610*/  LDG.E.U16 R42, desc[UR18][R42.64] ;  /* 0x000000122a2a7981 */ /* 0x000ea6000c1e1500 */
[C---:B------:R-:W-:Y:S01]  /*1620*/  IMAD.WIDE.U32 R52, R252.reuse, 0x2, R52 ;  /* 0x00000002fc347825 */ /* 0x040fe200078e0034 */
[----:B------:R0:W2:Y:S03]  /*1630*/  LDG.E.U16 R78, desc[UR18][R78.64] ;  /* 0x000000124e4e7981 */ /* 0x0000a6000c1e1500 */
[C---:B------:R-:W-:Y:S01]  /*1640*/  IMAD.WIDE.U32 R54, R252.reuse, 0x2, R54 ;  /* 0x00000002fc367825 */ /* 0x040fe200078e0036 */
[----:B------:R-:W-:Y:S03]  /*1650*/  STL [R1+0x7f4], R210 ;  /* 0x0007f4d201007387 */ /* 0x000fe60000100800 */
[----:B------:R-:W-:Y:S01]  /*1660*/  IMAD.WIDE.U32 R56, R252, 0x2, R56 ;  /* 0x00000002fc387825 */ /* 0x000fe200078e0038 */
[----:B------:R-:W2:Y:S01]  /*1670*/  LDG.E.U16 R12, desc[UR18][R12.64] ;  /* 0x000000120c0c7981 */ /* 0x000ea2000c1e1500 */
[----:B0-----:R-:W-:-:S02]  /*1680*/  SHF.L.U32 R79, R212, 0x8, RZ ;  /* 0x00000008d44f7819 */ /* 0x001fc400000006ff */
[C---:B------:R-:W-:Y:S01]  /*1690*/  IMAD.WIDE.U32 R58, R252.reuse, 0x2, R58 ;  /* 0x00000002fc3a7825 */ /* 0x040fe200078e003a */
[----:B------:R-:W2:Y:S03]  /*16a0*/  LDG.E.U16 R14, desc[UR18][R14.64] ;  /* 0x000000120e0e7981 */ /* 0x000ea6000c1e1500 */
[C---:B------:R-:W-:Y:S01]  /*16b0*/  IMAD.WIDE.U32 R60, R252.reuse, 0x2, R60 ;  /* 0x00000002fc3c7825 */ /* 0x040fe200078e003c */
[----:B------:R-:W2:Y:S03]  /*16c0*/  LDG.E.U16 R16, desc[UR18][R16.64] ;  /* 0x0000001210107981 */ /* 0x000ea6000c1e1500 */
[C---:B------:R-:W-:Y:S01]  /*16d0*/  IMAD.WIDE.U32 R96, R252.reuse, 0x2, R96 ;  /* 0x00000002fc607825 */ /* 0x040fe200078e0060 */
[----:B------:R-:W2:Y:S03]  /*16e0*/  LDG.E.U16 R18, desc[UR18][R18.64] ;  /* 0x0000001212127981 */ /* 0x000ea6000c1e1500 */
[----:B------:R-:W-:Y:S01]  /*16f0*/  IMAD.WIDE.U32 R4, R252, 0x2, R4 ;  /* 0x00000002fc047825 */ /* 0x000fe200078e0004 */
[----:B------:R-:W2:Y:S04]  /*1700*/  LDG.E.U16 R20, desc[UR18][R20.64] ;  /* 0x0000001214147981 */ /* 0x000ea8000c1e1500 */
[----:B------:R-:W2:Y:S04]  /*1710*/  LDG.E.U16 R22, desc[UR18][R22.64] ;  /* 0x0000001216167981 */ /* 0x000ea8000c1e1500 */
[----:B------:R-:W2:Y:S04]  /*1720*/  LDG.E.U16 R24, desc[UR18][R24.64] ;  /* 0x0000001218187981 */ /* 0x000ea8000c1e1500 */
[----:B------:R-:W2:Y:S04]  /*1730*/  LDG.E.U16 R26, desc[UR18][R26.64] ;  /* 0x000000121a1a7981 */ /* 0x000ea8000c1e1500 */
[----:B------:R-:W-:Y:S04]  /*1740*/  STL [R1+0x7f8], R216 ;  /* 0x0007f8d801007387 */ /* 0x000fe80000100800 */
[----:B------:R-:W2:Y:S04]  /*1750*/  LDG.E.U16 R29, desc[UR18][R82.64] ;  /* 0x00000012521d7981 */ /* 0x000ea8000c1e1500 */
[----:B------:R-:W2:Y:S04]  /*1760*/  LDG.E.U16 R31, desc[UR18][R82.64+0x40] ;  /* 0x00004012521f7981 */ /* 0x000ea8000c1e1500 */
[----:B------:R-:W2:Y:S04]  /*1770*/  LDG.E.U16 R33, desc[UR18][R82.64+0x80] ;  /* 0x0000801252217981 */ /* 0x000ea8000c1e1500 */
[----:B------:R-:W2:Y:S04]  /*1780*/  LDG.E.U16 R35, desc[UR18][R82.64+0xc0] ;  /* 0x0000c01252237981 */ /* 0x000ea8000c1e1500 */
[----:B------:R-:W2:Y:S04]  /*1790*/  LDG.E.U16 R37, desc[UR18][R82.64+0x100] ;  /* 0x0001001252257981 */ /* 0x000ea8000c1e1500 */
[----:B------:R-:W2:Y:S04]  /*17a0*/  LDG.E.U16 R39, desc[UR18][R82.64+0x140] ;  /* 0x0001401252277981 */ /* 0x000ea8000c1e1500 */
[----:B------:R-:W2:Y:S04]  /*17b0*/  LDG.E.U16 R41, desc[UR18][R82.64+0x180] ;  /* 0x0001801252297981 */ /* 0x000ea8000c1e1500 */
[----:B------:R0:W2:Y:S04]  /*17c0*/  LDG.E.U16 R43, desc[UR18][R82.64+0x1c0] ;  /* 0x0001c012522b7981 */ /* 0x0000a8000c1e1500 */
[----:B------:R1:W2:Y:S04]  /*17d0*/  LDG.E.U16 R86, desc[UR18][R86.64] ;  /* 0x0000001256567981 */ /* 0x0002a8000c1e1500 */
[----:B------:R-:W-:Y:S01]  /*17e0*/  STL [R1+0x7fc], R211 ;  /* 0x0007fcd301007387 */ /* 0x000fe20000100800 */
[----:B0-----:R-:W-:-:S03]  /*17f0*/  LEA R82, P0, R212, R44, 0x9 ;  /* 0x0000002cd4527211 */ /* 0x001fc600078048ff */
[----:B------:R-:W2:Y:S01]  /*1800*/  LDG.E.U16 R13, desc[UR18][R84.64] ;  /* 0x00000012540d7981 */ /* 0x000ea2000c1e1500 */
[----:B-1----:R-:W-:-:S03]  /*1810*/  IMAD.SHL.U32 R87, R213, 0x100, RZ ;  /* 0x00000100d5577824 */ /* 0x002fc600078e00ff */
[----:B------:R-:W2:Y:S04]  /*1820*/  LDG.E.U16 R15, desc[UR18][R84.64+0x40] ;  /* 0x00004012540f7981 */ /* 0x000ea8000c1e1500 */
[----:B------:R-:W2:Y:S04]  /*1830*/  LDG.E.U16 R17, desc[UR18][R84.64+0x80] ;  /* 0x0000801254117981 */ /* 0x000ea8000c1e1500 */
[----:B------:R-:W2:Y:S04]  /*1840*/  LDG.E.U16 R19, desc[UR18][R84.64+0xc0] ;  /* 0x0000c01254137981 */ /* 0x000ea8000c1e1500 */
[----:B------:R-:W2:Y:S04]  /*1850*/  LDG.E.U16 R21, desc[UR18][R84.64+0x100] ;  /* 0x0001001254157981 */ /* 0x000ea8000c1e1500 */
[----:B------:R-:W2:Y:S04]  /*1860*/  LDG.E.U16 R23, desc[UR18][R84.64+0x140] ;  /* 0x0001401254177981 */ /* 0x000ea8000c1e1500 */
[----:B------:R-:W2:Y:S04]  /*1870*/  LDG.E.U16 R25, desc[UR18][R84.64+0x180] ;  /* 0x0001801254197981 */ /* 0x000ea8000c1e1500 */
[----:B------:R0:W2:Y:S01]  /*1880*/  LDG.E.U16 R27, desc[UR18][R84.64+0x1c0] ;  /* 0x0001c012541b7981 */ /* 0x0000a2000c1e1500 */
[----:B------:R-:W-:-:S03]  /*1890*/  LEA.HI.X R83, R79, R45, RZ, 0x1, P0 ;  /* 0x0000002d4f537211 */ /* 0x000fc600000f0cff */
[----:B------:R-:W-:Y:S04]  /*18a0*/  STL [R1+0x738], R131 ;  /* 0x0007388301007387 */ /* 0x000fe80000100800 */
[----:B------:R-:W-:Y:S01]  /*18b0*/  STL [R1+0x800], R217 ;  /* 0x000800d901007387 */ /* 0x000fe20000100800 */
[----:B0-----:R-:W-:Y:S01]  /*18c0*/  IMAD.WIDE.U32 R84, R252, 0x2, R80 ;  /* 0x00000002fc547825 */ /* 0x001fe200078e0050 */
[----:B------:R-:W-:Y:S02]  /*18d0*/  LEA R80, P1, R213, R44, 0x9 ;  /* 0x0000002cd5507211 */ /* 0x000fe400078248ff */
[----:B------:R-:W-:Y:S04]  /*18e0*/  STL [R1+0x804], R212 ;  /* 0x000804d401007387 */ /* 0x000fe80000100800 */
[----:B------:R-:W2:Y:S01]  /*18f0*/  LDG.E.U16 R46, desc[UR18][R46.64] ;  /* 0x000000122e2e7981 */ /* 0x000ea2000c1e1500 */
[----:B------:R-:W-:-:S03]  /*1900*/  LEA.HI.X R81, R87, R45, RZ, 0x1, P1 ;  /* 0x0000002d57517211 */ /* 0x000fc600008f0cff */
[----:B------:R-:W2:Y:S04]  /*1910*/  LDG.E.U16 R48, desc[UR18][R48.64] ;  /* 0x0000001230307981 */ /* 0x000ea8000c1e1500 */
[----:B------:R-:W2:Y:S04]  /*1920*/  LDG.E.U16 R50, desc[UR18][R50.64] ;  /* 0x0000001232327981 */ /* 0x000ea8000c1e1500 */
[----:B------:R-:W2:Y:S04]  /*1930*/  LDG.E.U16 R52, desc[UR18][R52.64] ;  /* 0x0000001234347981 */ /* 0x000ea8000c1e1500 */
[----:B------:R-:W2:Y:S04]  /*1940*/  LDG.E.U16 R54, desc[UR18][R54.64] ;  /* 0x0000001236367981 */ /* 0x000ea8000c1e1500 */
[----:B------:R-:W2:Y:S04]  /*1950*/  LDG.E.U16 R56, desc[UR18][R56.64] ;  /* 0x0000001238387981 */ /* 0x000ea8000c1e1500 */
[----:B------:R-:W2:Y:S04]  /*1960*/  LDG.E.U16 R58, desc[UR18][R58.64] ;  /* 0x000000123a3a7981 */ /* 0x000ea8000c1e1500 */
[----:B------:R-:W2:Y:S04]  /*1970*/  LDG.E.U16 R60, desc[UR18][R60.64] ;  /* 0x000000123c3c7981 */ /* 0x000ea8000c1e1500 */
[----:B------:R0:W-:Y:S04]  /*1980*/  STL [R1+0x73c], R79 ;  /* 0x00073c4f01007387 */ /* 0x0001e80000100800 */
[----:B------:R1:W2:Y:S04]  /*1990*/  LDG.E.U16 R96, desc[UR18][R96.64] ;  /* 0x0000001260607981 */ /* 0x0002a8000c1e1500 */
[----:B------:R-:W2:Y:S01]  /*19a0*/  LDG.E.U16 R47, desc[UR18][R4.64] ;  /* 0x00000012042f7981 */ /* 0x000ea2000c1e1500 */
[----:B0-----:R-:W-:-:S03]  /*19b0*/  IMAD.SHL.U32 R79, R214, 0x100, RZ ;  /* 0x00000100d64f7824 */ /* 0x001fc600078e00ff */
[----:B------:R-:W2:Y:S01]  /*19c0*/  LDG.E.U16 R49, desc[UR18][R4.64+0x40] ;  /* 0x0000401204317981 */ /* 0x000ea2000c1e1500 */
[----:B-1----:R-:W-:-:S03]  /*19d0*/  IMAD.SHL.U32 R97, R215, 0x100, RZ ;  /* 0x00000100d7617824 */ /* 0x002fc600078e00ff */
[----:B------:R-:W2:Y:S04]  /*19e0*/  LDG.E.U16 R51, desc[UR18][R4.64+0x80] ;  /* 0x0000801204337981 */ /* 0x000ea8000c1e1500 */
[----:B------:R-:W2:Y:S04]  /*19f0*/  LDG.E.U16 R53, desc[UR18][R4.64+0xc0] ;  /* 0x0000c01204357981 */ /* 0x000ea8000c1e1500 */
[----:B------:R-:W2:Y:S04]  /*1a00*/  LDG.E.U16 R55, desc[UR18][R4.64+0x100] ;  /* 0x0001001204377981 */ /* 0x000ea8000c1e1500 */
[----:B------:R-:W2:Y:S04]  /*1a10*/  LDG.E.U16 R57, desc[UR18][R4.64+0x140] ;  /* 0x0001401204397981 */ /* 0x000ea8000c1e1500 */
[----:B------:R-:W2:Y:S04]  /*1a20*/  LDG.E.U16 R59, desc[UR18][R4.64+0x180] ;  /* 0x00018012043b7981 */ /* 0x000ea8000c1e1500 */
[----:B------:R0:W2:Y:S01]  /*1a30*/  LDG.E.U16 R61, desc[UR18][R4.64+0x1c0] ;  /* 0x0001c012043d7981 */ /* 0x0000a2000c1e1500 */
[----:B------:R-:W-:-:S04]  /*1a40*/  IMAD.WIDE.U32 R62, R252, 0x2, R62 ;  /* 0x00000002fc3e7825 */ /* 0x000fc800078e003e */
[----:B------:R-:W-:Y:S01]  /*1a50*/  IMAD.WIDE.U32 R64, R252, 0x2, R64 ;  /* 0x00000002fc407825 */ /* 0x000fe200078e0040 */
[----:B------:R-:W-:Y:S01]  /*1a60*/  STL [R1+0x808], R213 ;  /* 0x000808d501007387 */ /* 0x000fe20000100800 */
[-C--:B0-----:R-:W-:Y:S02]  /*1a70*/  LEA R4, P0, R214, R44.reuse, 0x9 ;  /* 0x0000002cd6047211 */ /* 0x081fe400078048ff */
[C---:B------:R-:W-:Y:S01]  /*1a80*/  IMAD.WIDE.U32 R66, R252.reuse, 0x2, R66 ;  /* 0x00000002fc427825 */ /* 0x040fe200078e0042 */
[----:B------:R-:W-:Y:S01]  /*1a90*/  LEA R44, P1, R215, R44, 0x9 ;  /* 0x0000002cd72c7211 */ /* 0x000fe200078248ff */
[----:B------:R-:W2:Y:S01]  /*1aa0*/  LDG.E.U16 R62, desc[UR18][R62.64] ;  /* 0x000000123e3e7981 */ /* 0x000ea2000c1e1500 */
[-C--:B------:R-:W-:Y:S01]  /*1ab0*/  LEA.HI.X R5, R79, R45.reuse, RZ, 0x1, P0 ;  /* 0x0000002d4f057211 */ /* 0x080fe200000f0cff */
[----:B------:R-:W-:Y:S01]  /*1ac0*/  IMAD.WIDE.U32 R68, R252, 0x2, R68 ;  /* 0x00000002fc447825 */ /* 0x000fe200078e0044 */
[----:B------:R-:W-:-:S03]  /*1ad0*/  LEA.HI.X R45, R97, R45, RZ, 0x1, P1 ;  /* 0x0000002d612d7211 */ /* 0x000fc600008f0cff */
[----:B------:R-:W-:-:S04]  /*1ae0*/  IMAD.WIDE.U32 R70, R252, 0x2, R70 ;  /* 0x00000002fc467825 */ /* 0x000fc800078e0046 */
[----:B------:R-:W-:-:S04]  /*1af0*/  IMAD.WIDE.U32 R72, R252, 0x2, R72 ;  /* 0x00000002fc487825 */ /* 0x000fc800078e0048 */
[----:B------:R-:W-:-:S04]  /*1b00*/  IMAD.WIDE.U32 R74, R252, 0x2, R74 ;  /* 0x00000002fc4a7825 */ /* 0x000fc800078e004a */
[C---:B------:R-:W-:Y:S01]  /*1b10*/  IMAD.WIDE.U32 R76, R252.reuse, 0x2, R76 ;  /* 0x00000002fc4c7825 */ /* 0x040fe200078e004c */
[----:B------:R-:W-:Y:S03]  /*1b20*/  STL [R1+0x740], R87 ;  /* 0x0007405701007387 */ /* 0x000fe60000100800 */
[----:B------:R-:W-:-:S04]  /*1b30*/  IMAD.WIDE.U32 R88, R252, 0x2, R88 ;  /* 0x00000002fc587825 */ /* 0x000fc800078e0058 */
        /* <DEDUP_REMOVED lines=9> */
[C---:B------:R-:W-:Y:S01]  /*1bd0*/  IMAD.WIDE.U32 R110, R252.reuse, 0x2, R110 ;  /* 0x00000002fc6e7825 */ /* 0x040fe200078e006e */
[----:B------:R-:W-:Y:S03]  /*1be0*/  STL [R1+0x80c], R214 ;  /* 0x00080cd601007387 */ /* 0x000fe60000100800 */
[C---:B------:R-:W-:Y:S01]  /*1bf0*/  IMAD.WIDE.U32 R112, R252.reuse, 0x2, R112 ;  /* 0x00000002fc707825 */ /* 0x040fe200078e0070 */
[----:B------:R-:W2:Y:S03]  /*1c00*/  LDG.E.U16 R64, desc[UR18][R64.64] ;  /* 0x0000001240407981 */ /* 0x000ea6000c1e1500 */
        /* <DEDUP_REMOVED lines=12> */
[----:B------:R-:W-:-:S04]  /*1cd0*/  IMAD.WIDE.U32 R126, R252, 0x2, R126 ;  /* 0x00000002fc7e7825 */ /* 0x000fc800078e007e */
[C---:B------:R-:W-:Y:S01]  /*1ce0*/  IMAD.WIDE.U32 R128, R252.reuse, 0x2, R128 ;  /* 0x00000002fc807825 */ /* 0x040fe200078e0080 */
[----:B------:R0:W-:Y:S03]  /*1cf0*/  STL [R1+0x744], R79 ;  /* 0x0007444f01007387 */ /* 0x0001e60000100800 */
        /* <DEDUP_REMOVED lines=33> */
[----:B0-----:R-:W2:Y:S04]  /*1f10*/  LDG.E.U16 R79, desc[UR18][R82.64] ;  /* 0x00000012524f7981 */ /* 0x001ea8000c1e1500 */
[----:B------:R-:W2:Y:S04]  /*1f20*/  LDG.E.U16 R84, desc[UR18][R82.64+0x40] ;  /* 0x0000401252547981 */ /* 0x000ea8000c1e1500 */
[----:B------:R-:W2:Y:S04]  /*1f30*/  LDG.E.U16 R85, desc[UR18][R82.64+0x80] ;  /* 0x0000801252557981 */ /* 0x000ea8000c1e1500 */
[----:B------:R-:W2:Y:S04]  /*1f40*/  LDG.E.U16 R87, desc[UR18][R82.64+0xc0] ;  /* 0x0000c01252577981 */ /* 0x000ea8000c1e1500 */
[----:B------:R-:W2:Y:S04]  /*1f50*/  LDG.E.U16 R89, desc[UR18][R82.64+0x100] ;  /* 0x0001001252597981 */ /* 0x000ea8000c1e1500 */
[----:B------:R-:W2:Y:S04]  /*1f60*/  LDG.E.U16 R91, desc[UR18][R82.64+0x140] ;  /* 0x00014012525b7981 */ /* 0x000ea8000c1e1500 */
[----:B------:R-:W2:Y:S04]  /*1f70*/  LDG.E.U16 R93, desc[UR18][R82.64+0x180] ;  /* 0x00018012525d7981 */ /* 0x000ea8000c1e1500 */
[----:B------:R-:W2:Y:S04]  /*1f80*/  LDG.E.U16 R95, desc[UR18][R82.64+0x1c0] ;  /* 0x0001c012525f7981 */ /* 0x000ea8000c1e1500 */
[----:B-1----:R-:W2:Y:S04]  /*1f90*/  LDG.E.U16 R97, desc[UR18][R80.64] ;  /* 0x0000001250617981 */ /* 0x002ea8000c1e1500 */
        /* <DEDUP_REMOVED lines=15> */
[----:B------:R-:W2:Y:S04]  /*2090*/  LDG.E.U16 R125, desc[UR18][R44.64] ;  /* 0x000000122c7d7981 */ /* 0x000ea8000c1e1500 */
[----:B------:R-:W2:Y:S04]  /*20a0*/  LDG.E.U16 R80, desc[UR18][R44.64+0x40] ;  /* 0x000040122c507981 */ /* 0x000ea8000c1e1500 */
[----:B------:R-:W2:Y:S04]  /*20b0*/  LDG.E.U16 R81, desc[UR18][R44.64+0x80] ;  /* 0x000080122c517981 */ /* 0x000ea8000c1e1500 */
[----:B------:R-:W2:Y:S04]  /*20c0*/  LDG.E.U16 R127, desc[UR18][R44.64+0xc0] ;  /* 0x0000c0122c7f7981 */ /* 0x000ea8000c1e1500 */
[----:B------:R-:W2:Y:S04]  /*20d0*/  LDG.E.U16 R129, desc[UR18][R44.64+0x100] ;  /* 0x000100122c817981 */ /* 0x000ea8000c1e1500 */
[----:B------:R-:W2:Y:S04]  /*20e0*/  LDG.E.U16 R130, desc[UR18][R44.64+0x140] ;  /* 0x000140122c827981 */ /* 0x000ea8000c1e1500 */
[----:B------:R-:W2:Y:S04]  /*20f0*/  LDG.E.U16 R131, desc[UR18][R44.64+0x180] ;  /* 0x000180122c837981 */ /* 0x000ea8000c1e1500 */
[----:B------:R1:W2:Y:S01]  /*2100*/  LDG.E.U16 R132, desc[UR18][R44.64+0x1c0] ;  /* 0x0001c0122c847981 */ /* 0x0002a2000c1e1500 */
[----:B------:R-:W4:Y:S01]  /*2110*/  S2UR UR16, SR_CgaCtaId ;  /* 0x00000000001079c3 */ /* 0x000f220000008800 */
[----:B------:R-:W-:-:S04]  /*2120*/  SHF.R.S32.HI R133, RZ, 0x6, R152 ;  /* 0x00000006ff857819 */ /* 0x000fc80000011498 */
[----:B0-----:R-:W-:Y:S01]  /*2130*/  SGXT R5, R133, 0x1 ;  /* 0x000000018505781a */ /* 0x001fe20000000200 */
[----:B------:R-:W-:Y:S01]  /*2140*/  IMAD R133, R218, 0x2, R252 ;  /* 0x00000002da857824 */ /* 0x000fe200078e02fc */
[----:B------:R-:W-:Y:S02]  /*2150*/  SHF.L.U32 R4, R152, 0x1, RZ ;  /* 0x0000000198047819 */ /* 0x000fe400000006ff */
[----:B------:R-:W-:Y:S01]  /*2160*/  LOP3.LUT R5, R5, 0x90, RZ, 0xc0, !PT ;  /* 0x0000009005057812 */ /* 0x000fe200078ec0ff */
[----:B------:R-:W-:Y:S01]  /*2170*/  UMOV UR4, 0x400 ;  /* 0x0000040000047882 */ /* 0x000fe20000000000 */
[----:B-1----:R-:W-:Y:S02]  /*2180*/  IMAD.SHL.U32 R45, R133, 0x2, RZ ;  /* 0x00000002852d7824 */ /* 0x002fe400078e00ff */
[----:B------:R-:W-:Y:S02]  /*2190*/  LOP3.LUT R5, R5, 0x7e, R4, 0x78, !PT ;  /* 0x0000007e05057812 */ /* 0x000fe400078e7804 */
[----:B------:R-:W-:-:S04]  /*21a0*/  SHF.R.U32.HI R4, RZ, 0x1, R218 ;  /* 0x00000001ff047819 */ /* 0x000fc800000116da */
[----:B------:R-:W-:Y:S01]  /*21b0*/  LOP3.LUT R4, R45, R4, RZ, 0x3c, !PT ;  /* 0x000000042d047212 */ /* 0x000fe200078e3cff */
[----:B----4-:R-:W-:Y:S01]  /*21c0*/  ULEA UR16, UR16, UR4, 0x18 ;  /* 0x0000000410107291 */ /* 0x010fe2000f8ec03f */
[----:B------:R-:W-:-:S08]  /*21d0*/  LOP3.LUT R45, R5, 0x20, RZ, 0x3c, !PT ;  /* 0x00000020052d7812 */ /* 0x000fd000078e3cff */
[----:B------:R-:W-:Y:S04]  /*21e0*/  STS.U16 [R5+UR16+0x200], R6 ;  /* 0x0002000605007988 */ /* 0x000fe80008000410 */
[----:B---3--:R-:W-:Y:S04]  /*21f0*/  STS.U16 [R5+UR16+0x400], R8 ;  /* 0x0004000805007988 */ /* 0x008fe80008000410 */
[----:B-----5:R-:W-:Y:S04]  /*2200*/  STS.U16 [R5+UR16+0x600], R10 ;  /* 0x0006000a05007988 */ /* 0x020fe80008000410 */
[----:B--2---:R-:W-:Y:S04]  /*2210*/  STS.U16 [R5+UR16+0x800], R12 ;  /* 0x0008000c05007988 */ /* 0x004fe80008000410 */
[----:B------:R-:W-:Y:S04]  /*2220*/  STS.U16 [R5+UR16+0xa00], R14 ;  /* 0x000a000e05007988 */ /* 0x000fe80008000410 */
        /* <DEDUP_REMOVED lines=26> */
[----:B------:R-:W-:Y:S04]  /*23d0*/  STS.U16 [R5+UR16], R2 ;  /* 0x0000000205007988 */ /* 0x000fe80008000410 */
        /* <DEDUP_REMOVED lines=95> */
[----:B------:R0:W-:Y:S01]  /*29d0*/  STS.U16 [R4+UR16+0x7e00], R132 ;  /* 0x007e008404007988 */ /* 0x0001e20008000410 */
[----:B------:R-:W-:Y:S01]  /*29e0*/  BAR.SYNC.DEFER_BLOCKING 0x0 ;  /* 0x0000000000007b1d */ /* 0x000fe20000010000 */
[----:B------:R-:W-:-:S04]  /*29f0*/  UIADD3 UR4, UR16, 0x4000, URZ ;  /* 0x0000400010047890 */ /* 0x000fc8000fffe03f */
[----:B------:R-:W-:Y:S02]  /*2a00*/  USHF.R.U32.HI UR4, URZ, 0x4, UR4 ;  /* 0x000000043f047899 */ /* 0x000fe40008011604 */
[----:B------:R-:W-:Y:S02]  /*2a10*/  USHF.R.U32.HI UR8, URZ, 0x4, UR16 ;  /* 0x000000043f087899 */ /* 0x000fe40008011610 */
[----:B------:R-:W-:Y:S02]  /*2a20*/  USGXT.U32 UR4, UR4, 0xe ;  /* 0x0000000e0404789a */ /* 0x000fe40008000000 */
[----:B------:R-:W-:Y:S02]  /*2a30*/  USGXT.U32 UR8, UR8, 0xe ;  /* 0x0000000e0808789a */ /* 0x000fe40008000000 */
[----:B------:R-:W-:Y:S01]  /*2a40*/  ULOP3.LUT UR10, UR4, 0x1000000, URZ, 0xfc, !UPT ;  /* 0x01000000040a7892 */ /* 0x000fe2000f8efc3f */
[----:B------:R-:W-:Y:S01]  /*2a50*/  UMOV UR9, 0x80000020 ;  /* 0x8000002000097882 */ /* 0x000fe20000000000 */
[----:B------:R-:W-:Y:S01]  /*2a60*/  UMOV UR11, 0x40000040 ;  /* 0x40000040000b7882 */ /* 0x000fe20000000000 */
[----:B0-----:R-:W-:-:S06]  /*2a70*/  WARPGROUP.ARRIVE ;  /* 0x00000000000079c5 */ /* 0x001fcc0000000000 */
[----:B------:R-:W-:Y:S01]  /*2a80*/  HGMMA.64x256x16.F32.BF16 R20, gdesc[UR8].tnspB, RZ, !UPT, gsb0 ;  /* 0x43e00000081479f0 */ /* 0x000fe2000c0018ff */
[----:B------:R-:W-:Y:S01]  /*2a90*/  UIADD3 UR12, UP0, UR8, 0x2, URZ ;  /* 0x00000002080c7890 */ /* 0x000fe2000ff1e03f */
[----:B------:R-:W-:Y:S01]  /*2aa0*/  UMOV UR6, URZ ;  /* 0x0000003f00067c82 */ /* 0x000fe20008000000 */
[----:B------:R-:W-:Y:S01]  /*2ab0*/  UMOV UR14, 0x1000080 ;  /* 0x01000080000e7882 */ /* 0x000fe20000000000 */
[----:B------:R-:W-:Y:S01]  /*2ac0*/  UMOV UR15, 0x40000040 ;  /* 0x40000040000f7882 */ /* 0x000fe20000000000 */
[----:B------:R-:W-:Y:S01]  /*2ad0*/  UMOV UR5, URZ ;  /* 0x0000003f00057c82 */ /* 0x000fe20008000000 */
[----:B------:R-:W-:Y:S02]  /*2ae0*/  UIADD3.X UR13, UR6, -0x7fffffe0, URZ, UP0, !UPT ;  /* 0x80000020060d7890 */ /* 0x000fe400087fe43f */
[----:B------:R-:W-:Y:S01]  /*2af0*/  UIADD3.64 UR14, UR4, UR14, URZ ;  /* 0x0000000e040e7297 */ /* 0x000fe2000fffe03f */
[----:B------:R0:W-:Y:S01]  /*2b00*/  STL [R1+0x810], R215 ;  /* 0x000810d701007387 */ /* 0x0001e20000100800 */
[----:B------:R-:W-:Y:S01]  /*2b10*/  UIADD3.64 UR8, UR12, 0xfe, URZ ;  /* 0x000000fe0c087897 */ /* 0x000fe2000fffe03f */
[----:B------:R-:W-:-:S02]  /*2b20*/  WARPGROUP.DEPBAR.LE gsb0, 0x0 ;  /* 0x00008000000079c5 */ /* 0x000fc40000010000 */
[----:B------:R-:W-:-:S15]  /*2b30*/  WARPGROUP.ARRIVE ;  /* 0x00000000000079c5 */ /* 0x000fde0000000000 */
[----:B------:R-:W-:Y:S01]  /*2b40*/  HGMMA.64x256x16.F32.BF16 R20, gdesc[UR12].tnspB, R20, gsb0 ;  /* 0x43e000000c1479f0 */ /* 0x000fe20008001814 */
[----:B------:R-:W-:Y:S01]  /*2b50*/  UIADD3.64 UR4, UR12, 0x100, URZ ;  /* 0x000001000c047897 */ /* 0x000fe2000fffe03f */
[----:B------:R-:W-:Y:S01]  /*2b60*/  UMOV UR6, UR14 ;  /* 0x0000000e00067c82 */ /* 0x000fe20008000000 */
[----:B------:R-:W-:Y:S01]  /*2b70*/  UMOV UR7, UR15 ;  /* 0x0000000f00077c82 */ /* 0x000fe20008000000 */
[----:B------:R-:W-:Y:S02]  /*2b80*/  WARPGROUP.DEPBAR.LE gsb0, 0x0 ;  /* 0x00008000000079c5 */ /* 0x000fe40000010000 */
[----:B------:R-:W-:Y:S04]  /*2b90*/  STL.64 [R1+0x290], R28 ;  /* 0x0002901c01007387 */ /* 0x000fe80000100a00 */
[----:B------:R-:W-:Y:S04]  /*2ba0*/  STL.64 [R1+0x298], R30 ;  /* 0x0002981e01007387 */ /* 0x000fe80000100a00 */
[----:B------:R-:W-:Y:S04]  /*2bb0*/  STL.64 [R1+0x2a0], R32 ;  /* 0x0002a02001007387 */ /* 0x000fe80000100a00 */
[----:B------:R-:W-:Y:S04]  /*2bc0*/  STL.64 [R1+0x2a8], R34 ;  /* 0x0002a82201007387 */ /* 0x000fe80000100a00 */
[----:B------:R-:W-:Y:S04]  /*2bd0*/  STL.64 [R1+0x2d0], R44 ;  /* 0x0002d02c01007387 */ /* 0x000fe80000100a00 */
[----:B------:R-:W-:Y:S04]  /*2be0*/  STL.64 [R1+0x2d8], R46 ;  /* 0x0002d82e01007387 */ /* 0x000fe80000100a00 */
[----:B------:R-:W-:Y:S04]  /*2bf0*/  STL [R1+0x2e0], R48 ;  /* 0x0002e03001007387 */ /* 0x000fe80000100800 */
[----:B------:R-:W-:Y:S04]  /*2c00*/  STL.64 [R1+0x2f0], R52 ;  /* 0x0002f03401007387 */ /* 0x000fe80000100a00 */
        /* <DEDUP_REMOVED lines=13> */
[----:B------:R-:W-:Y:S04]  /*2ce0*/  STL [R1+0x360], R80 ;  /* 0x0003605001007387 */ /* 0x000fe80000100800 */
        /* <DEDUP_REMOVED lines=27> */
[----:B------:R-:W-:Y:S01]  /*2ea0*/  STL [R1+0x440], R136 ;  /* 0x0004408801007387 */ /* 0x000fe20000100800 */
[----:B------:R-:W-:-:S03]  /*2eb0*/  IMAD.MOV.U32 R10, RZ, RZ, R36 ;  /* 0x000000ffff0a7224 */ /* 0x000fc600078e0024 */
[----:B------:R-:W-:Y:S01]  /*2ec0*/  STL [R1+0x448], R138 ;  /* 0x0004488a01007387 */ /* 0x000fe20000100800 */
[----:B------:R-:W-:Y:S01]  /*2ed0*/  IMAD.MOV.U32 R11, RZ, RZ, R38 ;  /* 0x000000ffff0b7224 */ /* 0x000fe200078e0026 */
[----:B------:R-:W-:Y:S02]  /*2ee0*/  MOV R5, R26 ;  /* 0x0000001a00057202 */ /* 0x000fe40000000f00 */
[----:B------:R-:W-:Y:S01]  /*2ef0*/  STL [R1+0x450], R140 ;  /* 0x0004508c01007387 */ /* 0x000fe20000100800 */
[----:B------:R-:W-:Y:S01]  /*2f00*/  IMAD.MOV.U32 R4, RZ, RZ, R24 ;  /* 0x000000ffff047224 */ /* 0x000fe200078e0018 */
[----:B------:R-:W-:Y:S01]  /*2f10*/  MOV R12, R25 ;  /* 0x00000019000c7202 */ /* 0x000fe20000000f00 */
[----:B------:R-:W-:Y:S01]  /*2f20*/  IMAD.MOV.U32 R6, RZ, RZ, R40 ;  /* 0x000000ffff067224 */ /* 0x000fe200078e0028 */
[----:B------:R-:W-:Y:S01]  /*2f30*/  STL [R1+0x458], R142 ;  /* 0x0004588e01007387 */ /* 0x000fe20000100800 */
[----:B------:R-:W-:Y:S01]  /*2f40*/  IMAD.MOV.U32 R7, RZ, RZ, R42 ;  /* 0x000000ffff077224 */ /* 0x000fe200078e002a */
[----:B------:R-:W-:Y:S01]  /*2f50*/  MOV R235, R49 ;  /* 0x0000003100eb7202 */ /* 0x000fe20000000f00 */
[----:B------:R-:W-:Y:S01]  /*2f60*/  IMAD.MOV.U32 R208, RZ, RZ, R50 ;  /* 0x000000ffffd07224 */ /* 0x000fe200078e0032 */
[----:B0-----:R-:W-:Y:S01]  /*2f70*/  MOV R215, R146 ;  /* 0x0000009200d77202 */ /* 0x001fe20000000f00 */
[----:B------:R-:W-:Y:S01]  /*2f80*/  IMAD.MOV.U32 R18, RZ, RZ, R37 ;  /* 0x000000ffff127224 */ /* 0x000fe200078e0025 */
[----:B------:R-:W-:Y:S01]  /*2f90*/  MOV R217, R135 ;  /* 0x0000008700d97202 */ /* 0x000fe20000000f00 */
[----:B------:R-:W-:Y:S01]  /*2fa0*/  IMAD.MOV.U32 R19, RZ, RZ, R39 ;  /* 0x000000ffff137224 */ /* 0x000fe200078e0027 */
[----:B------:R-:W-:Y:S01]  /*2fb0*/  MOV R209, R139 ;  /* 0x0000008b00d17202 */ /* 0x000fe20000000f00 */
[----:B------:R-:W-:Y:S01]  /*2fc0*/  IMAD.MOV.U32 R13, RZ, RZ, R27 ;  /* 0x000000ffff0d7224 */ /* 0x000fe200078e001b */
[----:B------:R-:W-:Y:S01]  /*2fd0*/  MOV R246, R143 ;  /* 0x0000008f00f67202 */ /* 0x000fe20000000f00 */
[----:B------:R-:W-:Y:S01]  /*2fe0*/  IMAD.MOV.U32 R14, RZ, RZ, R41 ;  /* 0x000000ffff0e7224 */ /* 0x000fe200078e0029 */
[----:B------:R0:W-:Y:S01]  /*2ff0*/  STL [R1+0x460], R144 ;  /* 0x0004609001007387 */ /* 0x0001e20000100800 */
[----:B------:R-:W-:Y:S01]  /*3000*/  IMAD.MOV.U32 R15, RZ, RZ, R43 ;  /* 0x000000ffff0f7224 */ /* 0x000fe200078e002b */
[----:B------:R-:W-:Y:S01]  /*3010*/  MOV R238, R147 ;  /* 0x0000009300ee7202 */ /* 0x000fe20000000f00 */
[----:B------:R-:W-:-:S02]  /*3020*/  IMAD.MOV.U32 R233, RZ, RZ, R51 ;  /* 0x000000ffffe97224 */ /* 0x000fc400078e0033 */
[----:B------:R-:W-:Y:S02]  /*3030*/  IMAD.MOV.U32 R231, RZ, RZ, R81 ;  /* 0x000000ffffe77224 */ /* 0x000fe400078e0051 */
[----:B------:R-:W-:Y:S02]  /*3040*/  IMAD.MOV.U32 R228, RZ, RZ, R83 ;  /* 0x000000ffffe47224 */ /* 0x000fe400078e0053 */
[----:B------:R-:W-:Y:S02]  /*3050*/  IMAD.MOV.U32 R214, RZ, RZ, R117 ;  /* 0x000000ffffd67224 */ /* 0x000fe400078e0075 */
[----:B------:R-:W-:Y:S02]  /*3060*/  IMAD.MOV.U32 R213, RZ, RZ, R119 ;  /* 0x000000ffffd57224 */ /* 0x000fe400078e0077 */
[----:B------:R-:W-:Y:S02]  /*3070*/  IMAD.MOV.U32 R212, RZ, RZ, R133 ;  /* 0x000000ffffd47224 */ /* 0x000fe400078e0085 */
        /* <DEDUP_REMOVED lines=9> */
[----:B0-----:R-:W-:-:S06]  /*3110*/  WARPGROUP.ARRIVE ;  /* 0x00000000000079c5 */ /* 0x001fcc0000000000 */
[----:B------:R-:W-:Y:S01]  /*3120*/  HGMMA.64x256x16.F32.BF16 R24, gdesc[UR8].tnspB, RZ, !UPT, gsb0 ;  /* 0x43e00000081879f0 */ /* 0x000fe2000c0018ff */
        /* <DEDUP_REMOVED lines=19> */
[----:B------:R-:W-:-:S02]  /*3260*/  WARPGROUP.DEPBAR.LE gsb0, 0x0 ;  /* 0x00008000000079c5 */ /* 0x000fc40000010000 */
[----:B------:R-:W-:-:S06]  /*3270*/  WARPGROUP.ARRIVE ;  /* 0x00000000000079c5 */ /* 0x000fcc0000000000 */
[----:B------:R-:W-:Y:S01]  /*3280*/  HGMMA.64x256x16.F32.BF16 R24, gdesc[UR4].tnspB, R24, gsb0 ;  /* 0x43e00000041879f0 */ /* 0x000fe20008001818 */
[----:B------:R-:W-:Y:S01]  /*3290*/  UIADD3.64 UR8, UR12, 0x1fe, URZ ;  /* 0x000001fe0c087897 */ /* 0x000fe2000fffe03f */
[----:B------:R-:W-:Y:S01]  /*32a0*/  IMAD.MOV.U32 R8, RZ, RZ, R20 ;  /* 0x000000ffff087224 */ /* 0x000fe200078e0014 */
[----:B------:R-:W-:Y:S01]  /*32b0*/  MOV R9, R22 ;  /* 0x0000001600097202 */ /* 0x000fe20000000f00 */
[----:B------:R-:W-:Y:S01]  /*32c0*/  IMAD.MOV.U32 R17, RZ, RZ, R23 ;  /* 0x000000ffff117224 */ /* 0x000fe200078e0017 */
[----:B------:R-:W-:Y:S01]  /*32d0*/  MOV R16, R21 ;  /* 0x0000001500107202 */ /* 0x000fe20000000f00 */
[----:B------:R-:W-:Y:S01]  /*32e0*/  UIADD3.64 UR4, UR12, 0x200, URZ ;  /* 0x000002000c047897 */ /* 0x000fe2000fffe03f */
[----:B------:R-:W-:Y:S01]  /*32f0*/  UMOV UR6, UR14 ;  /* 0x0000000e00067c82 */ /* 0x000fe20008000000 */
[----:B------:R-:W-:Y:S01]  /*3300*/  UMOV UR7, UR15 ;  /* 0x0000000f00077c82 */ /* 0x000fe20008000000 */
[----:B------:R-:W-:Y:S02]  /*3310*/  WARPGROUP.DEPBAR.LE gsb0, 0x0 ;  /* 0x00008000000079c5 */ /* 0x000fe40000010000 */
        /* <DEDUP_REMOVED lines=40> */
[----:B------:R-:W-:Y:S04]  /*35a0*/  STL [R1+0x238], R105 ;  /* 0x0002386901007387 */ /* 0x000fe80000100800 */
[----:B------:R-:W-:Y:S04]  /*35b0*/  STL [R1+0x23c], R107 ;  /* 0x00023c6b01007387 */ /* 0x000fe80000100800 */
[----:B------:R-:W-:Y:S04]  /*35c0*/  STL [R1+0x240], R108 ;  /* 0x0002406c01007387 */ /* 0x000fe80000100800 */
[----:B------:R-:W-:Y:S01]  /*35d0*/  STL [R1+0x244], R110 ;  /* 0x0002446e01007387 */ /* 0x000fe20000100800 */
[----:B------:R-:W-:-:S03]  /*35e0*/  IMAD.MOV.U32 R207, RZ, RZ, R24 ;  /* 0x000000ffffcf7224 */ /* 0x000fc600078e0018 */
[----:B------:R-:W-:Y:S01]  /*35f0*/  STL.64 [R1+0x248], R112 ;  /* 0x0002487001007387 */ /* 0x000fe20000100a00 */
[----:B------:R-:W-:Y:S01]  /*3600*/  IMAD.MOV.U32 R206, RZ, RZ, R26 ;  /* 0x000000ffffce7224 */ /* 0x000fe200078e001a */
[----:B------:R-:W-:Y:S02]  /*3610*/  MOV R204, R42 ;  /* 0x0000002a00cc7202 */ /* 0x000fe40000000f00 */
[----:B------:R-:W-:Y:S01]  /*3620*/  STL.64 [R1+0x250], R114 ;  /* 0x0002507201007387 */ /* 0x000fe20000100a00 */
[----:B------:R-:W-:Y:S01]  /*3630*/  IMAD.MOV.U32 R205, RZ, RZ, R40 ;  /* 0x000000ffffcd7224 */ /* 0x000fe200078e0028 */
[----:B------:R-:W-:Y:S01]  /*3640*/  MOV R200, R74 ;  /* 0x0000004a00c87202 */ /* 0x000fe20000000f00 */
[----:B------:R-:W-:Y:S01]  /*3650*/  IMAD.MOV.U32 R203, RZ, RZ, R56 ;  /* 0x000000ffffcb7224 */ /* 0x000fe200078e0038 */
[----:B------:R-:W-:Y:S01]  /*3660*/  STL.64 [R1+0x258], R116 ;  /* 0x0002587401007387 */ /* 0x000fe20000100a00 */
[----:B------:R-:W-:Y:S01]  /*3670*/  IMAD.MOV.U32 R202, RZ, RZ, R58 ;  /* 0x000000ffffca7224 */ /* 0x000fe200078e003a */
[----:B------:R-:W-:Y:S01]  /*3680*/  MOV R21, R95 ;  /* 0x0000005f00157202 */ /* 0x000fe20000000f00 */
        /* <DEDUP_REMOVED lines=17> */
[----:B------:R0:W-:Y:S01]  /*37a0*/  STL.64 [R1+0x260], R118 ;  /* 0x0002607601007387 */ /* 0x0001e20000100a00 */
        /* <DEDUP_REMOVED lines=23> */
[----:B------:R0:W-:Y:S04]  /*3920*/  STL [R1+0x904], R200 ;  /* 0x000904c801007387 */ /* 0x0001e80000100800 */
[----:B------:R1:W-:Y:S04]  /*3930*/  STL [R1+0x900], R201 ;  /* 0x000900c901007387 */ /* 0x0003e80000100800 */
[----:B------:R2:W-:Y:S04]  /*3940*/  STL [R1+0x8fc], R202 ;  /* 0x0008fcca01007387 */ /* 0x0005e80000100800 */
[----:B------:R3:W-:Y:S04]  /*3950*/  STL [R1+0x8f8], R203 ;  /* 0x0008f8cb01007387 */ /* 0x0007e80000100800 */
[----:B------:R4:W-:Y:S04]  /*3960*/  STL [R1+0x8ec], R157 ;  /* 0x0008ec9d01007387 */ /* 0x0009e80000100800 */
[----:B------:R-:W-:Y:S04]  /*3970*/  STL [R1+0x8e8], R158 ;  /* 0x0008e89e01007387 */ /* 0x000fe80000100800 */
[----:B------:R-:W-:Y:S04]  /*3980*/  STL [R1+0x8e4], R159 ;  /* 0x0008e49f01007387 */ /* 0x000fe80000100800 */
[----:B------:R5:W-:Y:S04]  /*3990*/  STL [R1+0x8e0], R160 ;  /* 0x0008e0a001007387 */ /* 0x000be80000100800 */
[----:B------:R-:W-:Y:S04]  /*39a0*/  STL [R1+0x8dc], R161 ;  /* 0x0008dca101007387 */ /* 0x000fe80000100800 */
        /* <DEDUP_REMOVED lines=15> */
[----:B------:R-:W-:Y:S01]  /*3aa0*/  STL [R1+0x89c], R241 ;  /* 0x00089cf101007387 */ /* 0x000fe20000100800 */
[----:B------:R-:W-:-:S02]  /*3ab0*/  WARPGROUP.DEPBAR.LE gsb0, 0x0 ;  /* 0x00008000000079c5 */ /* 0x000fc40000010000 */
[----:B------:R-:W-:-:S06]  /*3ac0*/  WARPGROUP.ARRIVE ;  /* 0x00000000000079c5 */ /* 0x000fcc0000000000 */
[----:B------:R-:W-:Y:S01]  /*3ad0*/  HGMMA.64x256x16.F32.BF16 R24, gdesc[UR4].tnspB, R24, gsb0 ;  /* 0x43e00000041879f0 */ /* 0x000fe20008001818 */
        /* <DEDUP_REMOVED lines=15> */
[----:B------:R5:W-:Y:S04]  /*3bd0*/  STL [R1+0x85c], R234 ;  /* 0x00085cea01007387 */ /* 0x000be80000100800 */
[----:B------:R5:W-:Y:S01]  /*3be0*/  STL [R1+0x858], R236 ;  /* 0x000858ec01007387 */ /* 0x000be20000100800 */
[----:B------:R-:W-:Y:S01]  /*3bf0*/  UIADD3.64 UR8, UR12, 0x2fe, URZ ;  /* 0x000002fe0c087897 */ /* 0x000fe2000fffe03f */
[----:B------:R-:W-:-:S02]  /*3c00*/  WARPGROUP.DEPBAR.LE gsb0, 0x0 ;  /* 0x00008000000079c5 */ /* 0x000fc40000010000 */
[----:B------:R-:W-:Y:S04]  /*3c10*/  STL.64 [R1], R24 ;  /* 0x0000001801007387 */ /* 0x000fe80000100a00 */
        /* <DEDUP_REMOVED lines=15> */
[----:B------:R-:W-:Y:S01]  /*3d10*/  STL [R1+0x80], R56 ;  /* 0x0000803801007387 */ /* 0x000fe20000100800 */
[----:B0-----:R-:W-:-:S03]  /*3d20*/  IMAD.MOV.U32 R200, RZ, RZ, R49 ;  /* 0x000000ffffc87224 */ /* 0x001fc600078e0031 */
[----:B------:R-:W-:Y:S01]  /*3d30*/  STL [R1+0x88], R58 ;  /* 0x0000883a01007387 */ /* 0x000fe20000100800 */
[----:B-1----:R-:W-:Y:S01]  /*3d40*/  MOV R201, R51 ;  /* 0x0000003300c97202 */ /* 0x002fe20000000f00 */
[----:B--2---:R-:W-:Y:S02]  /*3d50*/  IMAD.MOV.U32 R202, RZ, RZ, R37 ;  /* 0x000000ffffca7224 */ /* 0x004fe400078e0025 */
[----:B------:R-:W-:Y:S01]  /*3d60*/  STL [R1+0x90], R60 ;  /* 0x0000903c01007387 */ /* 0x000fe20000100800 */
[----:B---3--:R-:W-:Y:S01]  /*3d70*/  IMAD.MOV.U32 R203, RZ, RZ, R39 ;  /* 0x000000ffffcb7224 */ /* 0x008fe200078e0027 */
[----:B------:R-:W-:Y:S01]  /*3d80*/  MOV R231, R55 ;  /* 0x0000003700e77202 */ /* 0x000fe20000000f00 */
[----:B------:R-:W-:Y:S01]  /*3d90*/  IMAD.MOV.U32 R228, RZ, RZ, R53 ;  /* 0x000000ffffe47224 */ /* 0x000fe200078e0035 */
[----:B------:R-:W-:Y:S01]  /*3da0*/  STL [R1+0xc0], R72 ;  /* 0x0000c04801007387 */ /* 0x000fe20000100800 */
[----:B----4-:R-:W-:Y:S01]  /*3db0*/  IMAD.MOV.U32 R157, RZ, RZ, R62 ;  /* 0x000000ffff9d7224 */ /* 0x010fe200078e003e */
[----:B-----5:R-:W-:Y:S01]  /*3dc0*/  MOV R160, R64 ;  /* 0x0000004000a07202 */ /* 0x020fe20000000f00 */
        /* <DEDUP_REMOVED lines=90> */
[----:B0-----:R-:W-:-:S06]  /*4370*/  WARPGROUP.ARRIVE ;  /* 0x00000000000079c5 */ /* 0x001fcc0000000000 */
[----:B------:R-:W-:Y:S01]  /*4380*/  HGMMA.64x256x16.F32.BF16 R24, gdesc[UR8].tnspB, RZ, !UPT, gsb0 ;  /* 0x43e00000081879f0 */ /* 0x000fe2000c0018ff */
[----:B------:R-:W-:Y:S01]  /*4390*/  UIADD3.64 UR4, UR12, 0x300, URZ ;  /* 0x000003000c047897 */ /* 0x000fe2000fffe03f */
[----:B------:R-:W-:Y:S01]  /*43a0*/  UMOV UR6, UR14 ;  /* 0x0000000e00067c82 */ /* 0x000fe20008000000 */
[----:B------:R-:W-:Y:S01]  /*43b0*/  UMOV UR7, UR15 ;  /* 0x0000000f00077c82 */ /* 0x000fe20008000000 */
[C---:B------:R-:W-:Y:S01]  /*43c0*/  SHF.L.U32 R2, R152.reuse, 0x5, RZ ;  /* 0x0000000598027819 */ /* 0x040fe200000006ff */
[----:B------:R-:W-:Y:S01]  /*43d0*/  IMAD.SHL.U32 R0, R152, 0x10, RZ ;  /* 0x0000001098007824 */ /* 0x000fe200078e00ff */
[----:B------:R-:W-:Y:S02]  /*43e0*/  SHF.R.S32.HI R3, RZ, 0x2, R152 ;  /* 0x00000002ff037819 */ /* 0x000fe40000011498 */
[----:B------:R-:W-:Y:S02]  /*43f0*/  LOP3.LUT R2, R2, 0x60, RZ, 0xc0, !PT ;  /* 0x0000006002027812 */ /* 0x000fe400078ec0ff */
[----:B------:R-:W-:-:S02]  /*4400*/  SGXT R3, R3, 0x1 ;  /* 0x000000010303781a */ /* 0x000fc40000000200 */
[----:B------:R-:W-:-:S04]  /*4410*/  LOP3.LUT R2, R2, 0x780, R0, 0xf8, !PT ;  /* 0x0000078002027812 */ /* 0x000fc800078ef800 */
[----:B------:R-:W-:Y:S01]  /*4420*/  LOP3.LUT R2, R2, 0x2010, R3, 0xf8, !PT ;  /* 0x0000201002027812 */ /* 0x000fe200078ef803 */
[----:B------:R-:W-:Y:S02]  /*4430*/  WARPGROUP.DEPBAR.LE gsb0, 0x0 ;  /* 0x00008000000079c5 */ /* 0x000fe40000010000 */
[----:B------:R-:W-:-:S09]  /*4440*/  WARPGROUP.ARRIVE ;  /* 0x00000000000079c5 */ /* 0x000fd20000000000 */
[----:B------:R-:W-:Y:S03]  /*4450*/  HGMMA.64x256x16.F32.BF16 R24, gdesc[UR4].tnspB, R24, gsb0 ;  /* 0x43e00000041879f0 */ /* 0x000fe60008001818 */
[----:B------:R-:W-:Y:S02]  /*4460*/  WARPGROUP.DEPBAR.LE gsb0, 0x0 ;  /* 0x00008000000079c5 */ /* 0x000fe40000010000 */
[----:B------:R-:W-:Y:S06]  /*4470*/  BAR.SYNC.DEFER_BLOCKING 0x0 ;  /* 0x0000000000007b1d */ /* 0x000fec0000010000 */
[----:B------:R0:W-:Y:S04]  /*4480*/  STS.128 [R2+UR16+0x800], R4 ;  /* 0x0008000402007988 */ /* 0x0001e80008000c10 */
[----:B0-----:R-:W2:Y:S04]  /*4490*/  LDL.LU R4, [R1+0x290] ;  /* 0x0002900001047983 */ /* 0x001ea80000300800 */
[----:B------:R-:W2:Y:S04]  /*44a0*/  LDL.LU R5, [R1+0x298] ;  /* 0x0002980001057983 */ /* 0x000ea80000300800 */
[----:B------:R-:W2:Y:S04]  /*44b0*/  LDL.LU R6, [R1+0x2d0] ;  /* 0x0002d00001067983 */ /* 0x000ea80000300800 */
[----:B------:R-:W2:Y:S04]  /*44c0*/  LDL.LU R7, [R1+0x2d8] ;  /* 0x0002d80001077983 */ /* 0x000ea80000300800 */
[----:B--2---:R0:W-:Y:S04]  /*44d0*/  STS.128 [R2+UR16+0x1000], R4 ;  /* 0x0010000402007988 */ /* 0x0041e80008000c10 */
[----:B0-----:R-:W2:Y:S04]  /*44e0*/  LDL.LU R4, [R1+0x2a0] ;  /* 0x0002a00001047983 */ /* 0x001ea80000300800 */
[----:B------:R-:W2:Y:S04]  /*44f0*/  LDL.LU R5, [R1+0x2a8] ;  /* 0x0002a80001057983 */ /* 0x000ea80000300800 */
[----:B------:R-:W2:Y:S01]  /*4500*/  LDL.LU R6, [R1+0x2e0] ;  /* 0x0002e00001067983 */ /* 0x000ea20000300800 */
[----:B------:R-:W-:-:S03]  /*4510*/  IMAD.MOV.U32 R7, RZ, RZ, R208 ;  /* 0x000000ffff077224 */ /* 0x000fc600078e00d0 */
[----:B------:R0:W-:Y:S04]  /*4520*/  STS.128 [R2+UR16], R8 ;  /* 0x0000000802007988 */ /* 0x0001e80008000c10 */
[----:B0-----:R-:W3:Y:S04]  /*4530*/  LDL.LU R8, [R1+0x294] ;  /* 0x0002940001087983 */ /* 0x001ee80000300800 */
[----:B------:R-:W3:Y:S04]  /*4540*/  LDL.LU R9, [R1+0x29c] ;  /* 0x00029c0001097983 */ /* 0x000ee80000300800 */
[----:B------:R-:W3:Y:S04]  /*4550*/  LDL.LU R10, [R1+0x2d4] ;  /* 0x0002d400010a7983 */ /* 0x000ee80000300800 */
[----:B------:R-:W3:Y:S04]  /*4560*/  LDL.LU R11, [R1+0x2dc] ;  /* 0x0002dc00010b7983 */ /* 0x000ee80000300800 */
[----:B--2---:R0:W-:Y:S04]  /*4570*/  STS.128 [R2+UR16+0x1800], R4 ;  /* 0x0018000402007988 */ /* 0x0041e80008000c10 */
[----:B0-----:R-:W2:Y:S04]  /*4580*/  LDL.LU R4, [R1+0x2a4] ;  /* 0x0002a40001047983 */ /* 0x001ea80000300800 */
[----:B------:R-:W2:Y:S01]  /*4590*/  LDL.LU R5, [R1+0x2ac] ;  /* 0x0002ac0001057983 */ /* 0x000ea20000300800 */
[----:B------:R-:W-:Y:S01]  /*45a0*/  IMAD.SHL.U32 R3, R152, 0x100, RZ ;  /* 0x0000010098037824 */ /* 0x000fe200078e00ff */
[----:B------:R-:W-:Y:S01]  /*45b0*/  LOP3.LUT R208, R2, 0x10, RZ, 0x3c, !PT ;  /* 0x0000001002d07812 */ /* 0x000fe200078e3cff */
[----:B------:R-:W-:Y:S01]  /*45c0*/  IMAD.MOV.U32 R7, RZ, RZ, R233 ;  /* 0x000000ffff077224 */ /* 0x000fe200078e00e9 */
[----:B------:R-:W-:-:S02]  /*45d0*/  MOV R6, R235 ;  /* 0x000000eb00067202 */ /* 0x000fc40000000f00 */
[----:B------:R-:W-:Y:S01]  /*45e0*/  LOP3.LUT R3, R3, 0x1800, RZ, 0xc0, !PT ;  /* 0x0000180003037812 */ /* 0x000fe200078ec0ff */
[----:B------:R-:W-:Y:S03]  /*45f0*/  STS.128 [R208+UR16], R16 ;  /* 0x00000010d0007988 */ /* 0x000fe60008000c10 */
[----:B------:R-:W-:Y:S02]  /*4600*/  LOP3.LUT R0, R3, 0x70, R0, 0xf8, !PT ;  /* 0x0000007003007812 */ /* 0x000fe400078ef800 */
[----:B------:R-:W-:Y:S01]  /*4610*/  SHF.R.S32.HI R3, RZ, 0x5, R152 ;  /* 0x00000005ff037819 */ /* 0x000fe20000011498 */
[----:B------:R-:W-:Y:S01]  /*4620*/  STS.128 [R208+UR16+0x800], R12 ;  /* 0x0008000cd0007988 */ /* 0x000fe20008000c10 */
[----:B------:R-:W-:-:S03]  /*4630*/  LOP3.LUT R152, R152, 0x40, RZ, 0xc0, !PT ;  /* 0x0000004098987812 */ /* 0x000fc600078ec0ff */
[----:B---3--:R-:W-:Y:S01]  /*4640*/  STS.128 [R208+UR16+0x1000], R8 ;  /* 0x00100008d0007988 */ /* 0x008fe20008000c10 */
[----:B------:R-:W-:Y:S02]  /*4650*/  R2UR UR4, R152 ;  /* 0x00000000980472ca */ /* 0x000fe400000e0000 */
[----:B------:R-:W-:-:S04]  /*4660*/  SGXT R3, R3, 0x1 ;  /* 0x000000010303781a */ /* 0x000fc80000000200 */
[----:B------:R-:W-:-:S07]  /*4670*/  LOP3.LUT R0, R0, 0x2010, R3, 0x78, !PT ;  /* 0x0000201000007812 */ /* 0x000fce00078e7803 */
[----:B------:R-:W-:Y:S02]  /*4680*/  ULEA UR4, UR4, UR16, 0x1 ;  /* 0x0000001004047291 */ /* 0x000fe4000f8e083f */
[----:B--2---:R-:W-:Y:S01]  /*4690*/  STS.128 [R208+UR16+0x1800], R4 ;  /* 0x00180004d0007988 */ /* 0x004fe20008000c10 */
[----:B------:R-:W-:Y:S06]  /*46a0*/  BAR.SYNC.DEFER_BLOCKING 0x0 ;  /* 0x0000000000007b1d */ /* 0x000fec0000010000 */
[----:B------:R-:W0:Y:S04]  /*46b0*/  LDS.128 R8, [R0+UR4+0x100] ;  /* 0x0001000400087984 */ /* 0x000e280008000c00 */
[----:B------:R-:W1:Y:S04]  /*46c0*/  LDS.128 R16, [R0+UR4+0x200] ;  /* 0x0002000400107984 */ /* 0x000e680008000c00 */
[----:B------:R-:W2:Y:S04]  /*46d0*/  LDS.128 R12, [R0+UR4+0x300] ;  /* 0x00030004000c7984 */ /* 0x000ea80008000c00 */
[----:B0-----:R-:W-:Y:S01]  /*46e0*/  STL [R1+0x6a4], R9 ;  /* 0x0006a40901007387 */ /* 0x001fe20000100800 */
[----:B------:R-:W-:-:S02]  /*46f0*/  IMAD.MOV.U32 R235, RZ, RZ, R8 ;  /* 0x000000ffffeb7224 */ /* 0x000fc400078e0008 */
[----:B------:R-:W-:Y:S01]  /*4700*/  IMAD.MOV.U32 R233, RZ, RZ, R10 ;  /* 0x000000ffffe97224 */ /* 0x000fe200078e000a */
[----:B------:R-:W-:Y:S04]  /*4710*/  STL [R1+0x6ac], R11 ;  /* 0x0006ac0b01007387 */ /* 0x000fe80000100800 */
[----:B------:R-:W0:Y:S04]  /*4720*/  LDS.128 R8, [R0+UR4+0x400] ;  /* 0x0004000400087984 */ /* 0x000e280008000c00 */
[----:B-1----:R-:W-:Y:S04]  /*4730*/  STL.64 [R1+0x690], R16 ;  /* 0x0006901001007387 */ /* 0x002fe80000100a00 */
[----:B------:R-:W-:Y:S04]  /*4740*/  STL.64 [R1+0x698], R18 ;  /* 0x0006981201007387 */ /* 0x000fe80000100a00 */
[----:B------:R-:W1:Y:S04]  /*4750*/  LDS.128 R16, [R0+UR4+0x500] ;  /* 0x0005000400107984 */ /* 0x000e680008000c00 */
[----:B--2---:R-:W-:Y:S04]  /*4760*/  STL.64 [R1+0x680], R12 ;  /* 0x0006800c01007387 */ /* 0x004fe80000100a00 */
[----:B------:R-:W-:Y:S04]  /*4770*/  STL.64 [R1+0x688], R14 ;  /* 0x0006880e01007387 */ /* 0x000fe80000100a00 */
[----:B------:R-:W2:Y:S04]  /*4780*/  LDS.128 R12, [R0+UR4+0x600] ;  /* 0x00060004000c7984 */ /* 0x000ea80008000c00 */
[----:B0-----:R-:W-:Y:S04]  /*4790*/  STL.64 [R1+0x670], R8 ;  /* 0x0006700801007387 */ /* 0x001fe80000100a00 */
[----:B------:R-:W-:Y:S04]  /*47a0*/  STL.64 [R1+0x678], R10 ;  /* 0x0006780a01007387 */ /* 0x000fe80000100a00 */
[----:B------:R-:W0:Y:S01]  /*47b0*/  LDS.128 R8, [R0+UR4+0x700] ;  /* 0x0007000400087984 */ /* 0x000e220008000c00 */
[----:B------:R-:W-:Y:S01]  /*47c0*/  IMAD.MOV.U32 R4, RZ, RZ, R207 ;  /* 0x000000ffff047224 */ /* 0x000fe200078e00cf */
[----:B------:R-:W-:Y:S01]  /*47d0*/  MOV R6, R205 ;  /* 0x000000cd00067202 */ /* 0x000fe20000000f00 */
[----:B------:R-:W-:-:S02]  /*47e0*/  IMAD.MOV.U32 R5, RZ, RZ, R206 ;  /* 0x000000ffff057224 */ /* 0x000fc400078e00ce */
[----:B------:R-:W-:Y:S02]  /*47f0*/  IMAD.MOV.U32 R7, RZ, RZ, R204 ;  /* 0x000000ffff077224 */ /* 0x000fe400078e00cc */
[----:B------:R-:W-:Y:S01]  /*4800*/  LDS.128 R204, [R0+UR4] ;  /* 0x0000000400cc7984 */ /* 0x000fe20008000c00 */
[----:B------:R-:W-:Y:S06]  /*4810*/  BAR.SYNC.DEFER_BLOCKING 0x0 ;  /* 0x0000000000007b1d */ /* 0x000fec0000010000 */
[----:B-1----:R-:W-:Y:S04]  /*4820*/  STL.64 [R1+0x660], R16 ;  /* 0x0006601001007387 */ /* 0x002fe80000100a00 */
[----:B------:R-:W-:Y:S04]  /*4830*/  STL.64 [R1+0x668], R18 ;  /* 0x0006681201007387 */ /* 0x000fe80000100a00 */
[----:B--2---:R-:W-:Y:S04]  /*4840*/  STL.64 [R1+0x650], R12 ;  /* 0x0006500c01007387 */ /* 0x004fe80000100a00 */
[----:B------:R-:W-:Y:S04]  /*4850*/  STL.64 [R1+0x658], R14 ;  /* 0x0006580e01007387 */ /* 0x000fe80000100a00 */
[----:B------:R-:W-:Y:S04]  /*4860*/  STS.128 [R2+UR16], R4 ;  /* 0x0000000402007988 */ /* 0x000fe80008000c10 */
[----:B0-----:R0:W-:Y:S04]  /*4870*/  STL.64 [R1+0x640], R8 ;  /* 0x0006400801007387 */ /* 0x0011e80000100a00 */
[----:B------:R1:W-:Y:S04]  /*4880*/  STL.64 [R1+0x648], R10 ;  /* 0x0006480a01007387 */ /* 0x0003e80000100a00 */
[----:B0-----:R-:W2:Y:S04]  /*4890*/  LDL.LU R8, [R1+0x110] ;  /* 0x0001100001087983 */ /* 0x001ea80000300800 */
[----:B------:R-:W2:Y:S04]  /*48a0*/  LDL.LU R9, [R1+0x118] ;  /* 0x0001180001097983 */ /* 0x000ea80000300800 */
[----:B-1----:R-:W2:Y:S04]  /*48b0*/  LDL.LU R10, [R1+0x150] ;  /* 0x00015000010a7983 */ /* 0x002ea80000300800 */
[----:B------:R-:W2:Y:S04]  /*48c0*/  LDL.LU R11, [R1+0x158] ;  /* 0x00015800010b7983 */ /* 0x000ea80000300800 */
[----:B------:R-:W3:Y:S04]  /*48d0*/  LDL.LU R4, [R1+0x120] ;  /* 0x0001200001047983 */ /* 0x000ee80000300800 */
[----:B------:R-:W3:Y:S04]  /*48e0*/  LDL.LU R5, [R1+0x128] ;  /* 0x0001280001057983 */ /* 0x000ee80000300800 */
[----:B------:R-:W3:Y:S04]  /*48f0*/  LDL.LU R6, [R1+0x160] ;  /* 0x0001600001067983 */ /* 0x000ee80000300800 */
[----:B------:R-:W3:Y:S04]  /*4900*/  LDL.LU R7, [R1+0x168] ;  /* 0x0001680001077983 */ /* 0x000ee80000300800 */
[----:B---3--:R0:W-:Y:S04]  /*4910*/  STS.128 [R2+UR16+0x1000], R4 ;  /* 0x0010000402007988 */ /* 0x0081e80008000c10 */
[----:B0-----:R-:W3:Y:S04]  /*4920*/  LDL.LU R4, [R1+0x130] ;  /* 0x0001300001047983 */ /* 0x001ee80000300800 */
[----:B------:R-:W3:Y:S04]  /*4930*/  LDL.LU R5, [R1+0x138] ;  /* 0x0001380001057983 */ /* 0x000ee80000300800 */
[----:B------:R-:W3:Y:S04]  /*4940*/  LDL.LU R6, [R1+0x170] ;  /* 0x0001700001067983 */ /* 0x000ee80000300800 */
[----:B------:R-:W3:Y:S04]  /*4950*/  LDL.LU R7, [R1+0x178] ;  /* 0x0001780001077983 */ /* 0x000ee80000300800 */
[----:B------:R-:W4:Y:S04]  /*4960*/  LDL.LU R16, [R1+0x104] ;  /* 0x0001040001107983 */ /* 0x000f280000300800 */
[----:B------:R-:W4:Y:S04]  /*4970*/  LDL.LU R17, [R1+0x10c] ;  /* 0x00010c0001117983 */ /* 0x000f280000300800 */
[----:B------:R-:W4:Y:S04]  /*4980*/  LDL.LU R18, [R1+0x144] ;  /* 0x0001440001127983 */ /* 0x000f280000300800 */
[----:B------:R-:W4:Y:S04]  /*4990*/  LDL.LU R19, [R1+0x14c] ;  /* 0x00014c0001137983 */ /* 0x000f280000300800 */
[----:B------:R-:W5:Y:S04]  /*49a0*/  LDL.LU R12, [R1+0x114] ;  /* 0x00011400010c7983 */ /* 0x000f680000300800 */
[----:B------:R-:W5:Y:S04]  /*49b0*/  LDL.LU R13, [R1+0x11c] ;  /* 0x00011c00010d7983 */ /* 0x000f680000300800 */
[----:B------:R-:W5:Y:S04]  /*49c0*/  LDL.LU R14, [R1+0x154] ;  /* 0x00015400010e7983 */ /* 0x000f680000300800 */
[----:B--2---:R0:W-:Y:S04]  /*49d0*/  STS.128 [R2+UR16+0x800], R8 ;  /* 0x0008000802007988 */ /* 0x0041e80008000c10 */
[----:B------:R-:W5:Y:S04]  /*49e0*/  LDL.LU R15, [R1+0x15c] ;  /* 0x00015c00010f7983 */ /* 0x000f680000300800 */
[----:B0-----:R-:W2:Y:S04]  /*49f0*/  LDL.LU R8, [R1+0x124] ;  /* 0x0001240001087983 */ /* 0x001ea80000300800 */
[----:B------:R-:W2:Y:S04]  /*4a00*/  LDL.LU R9, [R1+0x12c] ;  /* 0x00012c0001097983 */ /* 0x000ea80000300800 */
[----:B------:R-:W2:Y:S04]  /*4a10*/  LDL.LU R10, [R1+0x164] ;  /* 0x00016400010a7983 */ /* 0x000ea80000300800 */
[----:B------:R-:W2:Y:S04]  /*4a20*/  LDL.LU R11, [R1+0x16c] ;  /* 0x00016c00010b7983 */ /* 0x000ea80000300800 */
[----:B---3--:R0:W-:Y:S04]  /*4a30*/  STS.128 [R2+UR16+0x1800], R4 ;  /* 0x0018000402007988 */ /* 0x0081e80008000c10 */
[----:B0-----:R-:W3:Y:S04]  /*4a40*/  LDL.LU R4, [R1+0x134] ;  /* 0x0001340001047983 */ /* 0x001ee80000300800 */
[----:B------:R-:W3:Y:S04]  /*4a50*/  LDL.LU R5, [R1+0x13c] ;  /* 0x00013c0001057983 */ /* 0x000ee80000300800 */
[----:B------:R-:W3:Y:S04]  /*4a60*/  LDL.LU R6, [R1+0x174] ;  /* 0x0001740001067983 */ /* 0x000ee80000300800 */
[----:B------:R-:W3:Y:S04]  /*4a70*/  LDL.LU R7, [R1+0x17c] ;  /* 0x00017c0001077983 */ /* 0x000ee80000300800 */
[----:B----4-:R-:W-:Y:S04]  /*4a80*/  STS.128 [R208+UR16], R16 ;  /* 0x00000010d0007988 */ /* 0x010fe80008000c10 */
[----:B-----5:R-:W-:Y:S04]  /*4a90*/  STS.128 [R208+UR16+0x800], R12 ;  /* 0x0008000cd0007988 */ /* 0x020fe80008000c10 */
[----:B--2---:R-:W-:Y:S04]  /*4aa0*/  STS.128 [R208+UR16+0x1000], R8 ;  /* 0x00100008d0007988 */ /* 0x004fe80008000c10 */
[----:B---3--:R0:W-:Y:S01]  /*4ab0*/  STS.128 [R208+UR16+0x1800], R4 ;  /* 0x00180004d0007988 */ /* 0x0081e20008000c10 */
[----:B------:R-:W-:Y:S06]  /*4ac0*/  BAR.SYNC.DEFER_BLOCKING 0x0 ;  /* 0x0000000000007b1d */ /* 0x000fec0000010000 */
[----:B0-----:R-:W2:Y:S04]  /*4ad0*/  LDL.LU R4, [R1] ;  /* 0x0000000001047983 */ /* 0x001ea80000300800 */
[----:B------:R-:W2:Y:S04]  /*4ae0*/  LDL.LU R5, [R1+0x8] ;  /* 0x0000080001057983 */ /* 0x000ea80000300800 */
[----:B------:R-:W2:Y:S04]  /*4af0*/  LDL.LU R6, [R1+0x40] ;  /* 0x0000400001067983 */ /* 0x000ea80000300800 */
[----:B------:R-:W2:Y:S04]  /*4b00*/  LDL.LU R7, [R1+0x48] ;  /* 0x0000480001077983 */ /* 0x000ea80000300800 */
[----:B------:R-:W0:Y:S04]  /*4b10*/  LDS.128 R12, [R0+UR4] ;  /* 0x00000004000c7984 */ /* 0x000e280008000c00 */
[----:B------:R-:W1:Y:S04]  /*4b20*/  LDS.128 R8, [R0+UR4+0x100] ;  /* 0x0001000400087984 */ /* 0x000e680008000c00 */
[----:B------:R-:W3:Y:S04]  /*4b30*/  LDS.128 R16, [R0+UR4+0x200] ;  /* 0x0002000400107984 */ /* 0x000ee80008000c00 */
[----:B0-----:R-:W-:Y:S04]  /*4b40*/  STL.64 [R1+0x5f0], R12 ;  /* 0x0005f00c01007387 */ /* 0x001fe80000100a00 */
[----:B------:R-:W-:Y:S04]  /*4b50*/  STL.64 [R1+0x5f8], R14 ;  /* 0x0005f80e01007387 */ /* 0x000fe80000100a00 */
[----:B------:R-:W0:Y:S04]  /*4b60*/  LDS.128 R12, [R0+UR4+0x300] ;  /* 0x00030004000c7984 */ /* 0x000e280008000c00 */
[----:B-1----:R-:W-:Y:S04]  /*4b70*/  STL.64 [R1+0x5e0], R8 ;  /* 0x0005e00801007387 */ /* 0x002fe80000100a00 */
[----:B------:R-:W-:Y:S04]  /*4b80*/  STL.64 [R1+0x5e8], R10 ;  /* 0x0005e80a01007387 */ /* 0x000fe80000100a00 */
[----:B------:R-:W1:Y:S04]  /*4b90*/  LDS.128 R8, [R0+UR4+0x400] ;  /* 0x0004000400087984 */ /* 0x000e680008000c00 */
[----:B---3--:R-:W-:Y:S04]  /*4ba0*/  STL.64 [R1+0x5d0], R16 ;  /* 0x0005d01001007387 */ /* 0x008fe80000100a00 */
[----:B------:R-:W-:Y:S04]  /*4bb0*/  STL.64 [R1+0x5d8], R18 ;  /* 0x0005d81201007387 */ /* 0x000fe80000100a00 */
[----:B------:R-:W3:Y:S04]  /*4bc0*/  LDS.128 R16, [R0+UR4+0x500] ;  /* 0x0005000400107984 */ /* 0x000ee80008000c00 */
[----:B0-----:R-:W-:Y:S04]  /*4bd0*/  STL.64 [R1+0x5c0], R12 ;  /* 0x0005c00c01007387 */ /* 0x001fe80000100a00 */
[----:B------:R-:W-:Y:S04]  /*4be0*/  STL.64 [R1+0x5c8], R14 ;  /* 0x0005c80e01007387 */ /* 0x000fe80000100a00 */
[----:B------:R-:W0:Y:S04]  /*4bf0*/  LDS.128 R12, [R0+UR4+0x600] ;  /* 0x00060004000c7984 */ /* 0x000e280008000c00 */
[----:B-1----:R-:W-:Y:S04]  /*4c00*/  STL.64 [R1+0x630], R8 ;  /* 0x0006300801007387 */ /* 0x002fe80000100a00 */
[----:B------:R-:W-:Y:S04]  /*4c10*/  STL.64 [R1+0x638], R10 ;  /* 0x0006380a01007387 */ /* 0x000fe80000100a00 */
[----:B------:R-:W1:Y:S01]  /*4c20*/  LDS.128 R8, [R0+UR4+0x700] ;  /* 0x0007000400087984 */ /* 0x000e620008000c00 */
[----:B------:R-:W-:Y:S06]  /*4c30*/  BAR.SYNC.DEFER_BLOCKING 0x0 ;  /* 0x0000000000007b1d */ /* 0x000fec0000010000 */
[----:B---3--:R-:W-:Y:S04]  /*4c40*/  STL.64 [R1+0x620], R16 ;  /* 0x0006201001007387 */ /* 0x008fe80000100a00 */
[----:B------:R-:W-:Y:S04]  /*4c50*/  STL.64 [R1+0x628], R18 ;  /* 0x0006281201007387 */ /* 0x000fe80000100a00 */
[----:B0-----:R-:W-:Y:S04]  /*4c60*/  STL.64 [R1+0x610], R12 ;  /* 0x0006100c01007387 */ /* 0x001fe80000100a00 */
[----:B------:R-:W-:Y:S04]  /*4c70*/  STL.64 [R1+0x618], R14 ;  /* 0x0006180e01007387 */ /* 0x000fe80000100a00 */
[----:B-1----:R0:W-:Y:S04]  /*4c80*/  STL.64 [R1+0x600], R8 ;  /* 0x0006000801007387 */ /* 0x0021e80000100a00 */
[----:B------:R1:W-:Y:S04]  /*4c90*/  STL.64 [R1+0x608], R10 ;  /* 0x0006080a01007387 */ /* 0x0003e80000100a00 */
[----:B0-----:R-:W3:Y:S04]  /*4ca0*/  LDL.LU R8, [R1+0x10] ;  /* 0x0000100001087983 */ /* 0x001ee80000300800 */
[----:B------:R-:W3:Y:S04]  /*4cb0*/  LDL.LU R9, [R1+0x18] ;  /* 0x0000180001097983 */ /* 0x000ee80000300800 */
[----:B-1----:R-:W3:Y:S04]  /*4cc0*/  LDL.LU R10, [R1+0x50] ;  /* 0x00005000010a7983 */ /* 0x002ee80000300800 */
[----:B------:R-:W3:Y:S04]  /*4cd0*/  LDL.LU R11, [R1+0x58] ;  /* 0x00005800010b7983 */ /* 0x000ee80000300800 */
[----:B--2---:R0:W-:Y:S04]  /*4ce0*/  STS.128 [R2+UR16], R4 ;  /* 0x0000000402007988 */ /* 0x0041e80008000c10 */
[----:B0-----:R-:W2:Y:S04]  /*4cf0*/  LDL.LU R4, [R1+0x20] ;  /* 0x0000200001047983 */ /* 0x001ea80000300800 */
[----:B------:R-:W2:Y:S04]  /*4d00*/  LDL.LU R5, [R1+0x28] ;  /* 0x0000280001057983 */ /* 0x000ea80000300800 */
[----:B------:R-:W2:Y:S04]  /*4d10*/  LDL.LU R6, [R1+0x60] ;  /* 0x0000600001067983 */ /* 0x000ea80000300800 */
[----:B------:R-:W2:Y:S04]  /*4d20*/  LDL.LU R7, [R1+0x68] ;  /* 0x0000680001077983 */ /* 0x000ea80000300800 */
[----:B---3--:R-:W-:Y:S04]  /*4d30*/  STS.128 [R2+UR16+0x800], R8 ;  /* 0x0008000802007988 */ /* 0x008fe80008000c10 */
[----:B--2---:R0:W-:Y:S04]  /*4d40*/  STS.128 [R2+UR16+0x1000], R4 ;  /* 0x0010000402007988 */ /* 0x0041e80008000c10 */
[----:B0-----:R-:W2:Y:S04]  /*4d50*/  LDL.LU R4, [R1+0x30] ;  /* 0x0000300001047983 */ /* 0x001ea80000300800 */
[----:B------:R-:W2:Y:S04]  /*4d60*/  LDL.LU R5, [R1+0x38] ;  /* 0x0000380001057983 */ /* 0x000ea80000300800 */
[----:B------:R-:W2:Y:S04]  /*4d70*/  LDL.LU R6, [R1+0x70] ;  /* 0x0000700001067983 */ /* 0x000ea80000300800 */
[----:B------:R-:W2:Y:S04]  /*4d80*/  LDL.LU R7, [R1+0x78] ;  /* 0x0000780001077983 */ /* 0x000ea80000300800 */
[----:B------:R-:W3:Y:S04]  /*4d90*/  LDL.LU R16, [R1+0x4] ;  /* 0x0000040001107983 */ /* 0x000ee80000300800 */
        /* <DEDUP_REMOVED lines=8> */
[----:B------:R-:W5:Y:S01]  /*4e20*/  LDL.LU R9, [R1+0x2c] ;  /* 0x00002c0001097983 */ /* 0x000f620000300800 */
[----:B------:R-:W-:Y:S01]  /*4e30*/  MOV R10, R200 ;  /* 0x000000c8000a7202 */ /* 0x000fe20000000f00 */
[----:B------:R-:W-:-:S02]  /*4e40*/  IMAD.MOV.U32 R11, RZ, RZ, R201 ;  /* 0x000000ffff0b7224 */ /* 0x000fc400078e00c9 */
[----:B------:R-:W5:Y:S04]  /*4e50*/  LDL.LU R200, [R1+0x904] ;  /* 0x0009040001c87983 */ /* 0x000f680000300800 */
[----:B------:R-:W5:Y:S04]  /*4e60*/  LDL.LU R201, [R1+0x900] ;  /* 0x0009000001c97983 */ /* 0x000f680000300800 */
[----:B--2---:R0:W-:Y:S02]  /*4e70*/  STS.128 [R2+UR16+0x1800], R4 ;  /* 0x0018000402007988 */ /* 0x0041e40008000c10 */
[----:B0-----:R-:W-:Y:S01]  /*4e80*/  IMAD.MOV.U32 R4, RZ, RZ, R202 ;  /* 0x000000ffff047224 */ /* 0x001fe200078e00ca */
[----:B------:R-:W-:Y:S01]  /*4e90*/  MOV R6, R228 ;  /* 0x000000e400067202 */ /* 0x000fe20000000f00 */
[----:B------:R-:W-:-:S02]  /*4ea0*/  IMAD.MOV.U32 R5, RZ, RZ, R203 ;  /* 0x000000ffff057224 */ /* 0x000fc400078e00cb */
[----:B------:R-:W-:Y:S01]  /*4eb0*/  IMAD.MOV.U32 R7, RZ, RZ, R231 ;  /* 0x000000ffff077224 */ /* 0x000fe200078e00e7 */
[----:B---3--:R-:W-:Y:S04]  /*4ec0*/  STS.128 [R208+UR16], R16 ;  /* 0x00000010d0007988 */ /* 0x008fe80008000c10 */
[----:B------:R-:W-:Y:S04]  /*4ed0*/  STS.128 [R208+UR16+0x1800], R4 ;  /* 0x00180004d0007988 */ /* 0x000fe80008000c10 */
[----:B------:R-:W2:Y:S04]  /*4ee0*/  LDL.LU R202, [R1+0x8fc] ;  /* 0x0008fc0001ca7983 */ /* 0x000ea80000300800 */
[----:B----4-:R-:W-:Y:S04]  /*4ef0*/  STS.128 [R208+UR16+0x800], R12 ;  /* 0x0008000cd0007988 */ /* 0x010fe80008000c10 */
[----:B------:R-:W3:Y:S04]  /*4f00*/  LDL.LU R203, [R1+0x8f8] ;  /* 0x0008f80001cb7983 */ /* 0x000ee80000300800 */
[----:B-----5:R-:W-:Y:S01]  /*4f10*/  STS.128 [R208+UR16+0x1000], R8 ;  /* 0x00100008d0007988 */ /* 0x020fe20008000c10 */
[----:B------:R-:W-:Y:S06]  /*4f20*/  BAR.SYNC.DEFER_BLOCKING 0x0 ;  /* 0x0000000000007b1d */ /* 0x000fec0000010000 */
[----:B------:R-:W4:Y:S04]  /*4f30*/  LDL.LU R228, [R1+0x8f4] ;  /* 0x0008f40001e47983 */ /* 0x000f280000300800 */
[----:B------:R-:W5:Y:S04]  /*4f40*/  LDL.LU R231, [R1+0x8f0] ;  /* 0x0008f00001e77983 */ /* 0x000f680000300800 */
[----:B------:R-:W0:Y:S04]  /*4f50*/  LDS.128 R12, [R0+UR4] ;  /* 0x00000004000c7984 */ /* 0x000e280008000c00 */
[----:B------:R-:W1:Y:S04]  /*4f60*/  LDS.128 R8, [R0+UR4+0x100] ;  /* 0x0001000400087984 */ /* 0x000e680008000c00 */
[----:B------:R-:W1:Y:S04]  /*4f70*/  LDS.128 R16, [R0+UR4+0x200] ;  /* 0x0002000400107984 */ /* 0x000e680008000c00 */
[----:B0-----:R-:W-:Y:S04]  /*4f80*/  STL.64 [R1+0x5b0], R12 ;  /* 0x0005b00c01007387 */ /* 0x001fe80000100a00 */
[----:B------:R-:W-:Y:S04]  /*4f90*/  STL.64 [R1+0x5b8], R14 ;  /* 0x0005b80e01007387 */ /* 0x000fe80000100a00 */
[----:B------:R-:W0:Y:S04]  /*4fa0*/  LDS.128 R12, [R0+UR4+0x300] ;  /* 0x00030004000c7984 */ /* 0x000e280008000c00 */
[----:B-1----:R-:W-:Y:S04]  /*4fb0*/  STL.64 [R1+0x5a0], R8 ;  /* 0x0005a00801007387 */ /* 0x002fe80000100a00 */
[----:B------:R-:W-:Y:S04]  /*4fc0*/  STL.64 [R1+0x5a8], R10 ;  /* 0x0005a80a01007387 */ /* 0x000fe80000100a00 */
[----:B------:R-:W1:Y:S04]  /*4fd0*/  LDS.128 R8, [R0+UR4+0x400] ;  /* 0x0004000400087984 */ /* 0x000e680008000c00 */
[----:B------:R-:W-:Y:S04]  /*4fe0*/  STL.64 [R1+0x590], R16 ;  /* 0x0005901001007387 */ /* 0x000fe80000100a00 */
[----:B------:R-:W-:Y:S04]  /*4ff0*/  STL.64 [R1+0x598], R18 ;  /* 0x0005981201007387 */ /* 0x000fe80000100a00 */
[----:B------:R-:W1:Y:S04]  /*5000*/  LDS.128 R16, [R0+UR4+0x500] ;  /* 0x0005000400107984 */ /* 0x000e680008000c00 */
[----:B0-----:R-:W-:Y:S04]  /*5010*/  STL.64 [R1+0x580], R12 ;  /* 0x0005800c01007387 */ /* 0x001fe80000100a00 */
[----:B------:R-:W-:Y:S04]  /*5020*/  STL.64 [R1+0x588], R14 ;  /* 0x0005880e01007387 */ /* 0x000fe80000100a00 */
[----:B------:R-:W0:Y:S04]  /*5030*/  LDS.128 R12, [R0+UR4+0x600] ;  /* 0x00060004000c7984 */ /* 0x000e280008000c00 */
[----:B-1----:R-:W-:Y:S04]  /*5040*/  STL.64 [R1+0x570], R8 ;  /* 0x0005700801007387 */ /* 0x002fe80000100a00 */
[----:B------:R-:W-:Y:S04]  /*5050*/  STL.64 [R1+0x578], R10 ;  /* 0x0005780a01007387 */ /* 0x000fe80000100a00 */
[----:B------:R-:W1:Y:S01]  /*5060*/  LDS.128 R8, [R0+UR4+0x700] ;  /* 0x0007000400087984 */ /* 0x000e620008000c00 */
[----:B------:R-:W-:Y:S01]  /*5070*/  IMAD.MOV.U32 R4, RZ, RZ, R24 ;  /* 0x000000ffff047224 */ /* 0x000fe200078e0018 */
[----:B------:R-:W-:Y:S01]  /*5080*/  MOV R6, R40 ;  /* 0x0000002800067202 */ /* 0x000fe20000000f00 */
[----:B------:R-:W-:-:S02]  /*5090*/  IMAD.MOV.U32 R5, RZ, RZ, R26 ;  /* 0x000000ffff057224 */ /* 0x000fc400078e001a */
[----:B------:R-:W-:Y:S01]  /*50a0*/  IMAD.MOV.U32 R7, RZ, RZ, R42 ;  /* 0x000000ffff077224 */ /* 0x000fe200078e002a */
[----:B------:R-:W-:Y:S06]  /*50b0*/  BAR.SYNC.DEFER_BLOCKING 0x0 ;  /* 0x0000000000007b1d */ /* 0x000fec0000010000 */
[----:B------:R-:W-:Y:S04]  /*50c0*/  STL.64 [R1+0x560], R16 ;  /* 0x0005601001007387 */ /* 0x000fe80000100a00 */
[----:B------:R-:W-:Y:S04]  /*50d0*/  STL.64 [R1+0x568], R18 ;  /* 0x0005681201007387 */ /* 0x000fe80000100a00 */
[----:B0-----:R0:W-:Y:S04]  /*50e0*/  STL.64 [R1+0x550], R12 ;  /* 0x0005500c01007387 */ /* 0x0011e80000100a00 */
[----:B------:R0:W-:Y:S04]  /*50f0*/  STS.128 [R2+UR16], R4 ;  /* 0x0000000402007988 */ /* 0x0001e80008000c10 */
[----:B------:R0:W-:Y:S04]  /*5100*/  STL.64 [R1+0x558], R14 ;  /* 0x0005580e01007387 */ /* 0x0001e80000100a00 */
[----:B-1----:R1:W-:Y:S01]  /*5110*/  STL.64 [R1+0x540], R8 ;  /* 0x0005400801007387 */ /* 0x0023e20000100a00 */
[----:B0-----:R-:W-:-:S02]  /*5120*/  IMAD.MOV.U32 R12, RZ, RZ, R28 ;  /* 0x000000ffff0c7224 */ /* 0x001fc400078e001c */
[----:B------:R-:W-:Y:S01]  /*5130*/  IMAD.MOV.U32 R13, RZ, RZ, R30 ;  /* 0x000000ffff0d7224 */ /* 0x000fe200078e001e */
[----:B------:R0:W-:Y:S01]  /*5140*/  STL.64 [R1+0x548], R10 ;  /* 0x0005480a01007387 */ /* 0x0001e20000100a00 */
[----:B------:R-:W-:Y:S01]  /*5150*/  IMAD.MOV.U32 R4, RZ, RZ, R36 ;  /* 0x000000ffff047224 */ /* 0x000fe200078e0024 */
[----:B------:R-:W-:Y:S01]  /*5160*/  MOV R6, R52 ;  /* 0x0000003400067202 */ /* 0x000fe20000000f00 */
[----:B------:R-:W-:Y:S02]  /*5170*/  IMAD.MOV.U32 R5, RZ, RZ, R38 ;  /* 0x000000ffff057224 */ /* 0x000fe400078e0026 */
[----:B------:R-:W-:Y:S01]  /*5180*/  IMAD.MOV.U32 R7, RZ, RZ, R54 ;  /* 0x000000ffff077224 */ /* 0x000fe200078e0036 */
[----:B------:R-:W-:Y:S01]  /*5190*/  MOV R14, R44 ;  /* 0x0000002c000e7202 */ /* 0x000fe20000000f00 */
[----:B------:R-:W-:Y:S02]  /*51a0*/  IMAD.MOV.U32 R15, RZ, RZ, R46 ;  /* 0x000000ffff0f7224 */ /* 0x000fe400078e002e */
[----:B-1----:R-:W-:Y:S01]  /*51b0*/  IMAD.MOV.U32 R8, RZ, RZ, R32 ;  /* 0x000000ffff087224 */ /* 0x002fe200078e0020 */
[----:B0-----:R-:W-:Y:S01]  /*51c0*/  MOV R10, R48 ;  /* 0x00000030000a7202 */ /* 0x001fe20000000f00 */
[----:B------:R-:W-:Y:S01]  /*51d0*/  IMAD.MOV.U32 R9, RZ, RZ, R34 ;  /* 0x000000ffff097224 */ /* 0x000fe200078e0022 */
[----:B------:R0:W-:Y:S01]  /*51e0*/  STS.128 [R2+UR16+0x1800], R4 ;  /* 0x0018000402007988 */ /* 0x0001e20008000c10 */
[----:B------:R-:W-:-:S03]  /*51f0*/  IMAD.MOV.U32 R11, RZ, RZ, R50 ;  /* 0x000000ffff0b7224 */ /* 0x000fc600078e0032 */
[----:B------:R-:W-:Y:S04]  /*5200*/  STS.128 [R2+UR16+0x800], R12 ;  /* 0x0008000c02007988 */ /* 0x000fe80008000c10 */
[----:B------:R-:W-:Y:S01]  /*5210*/  STS.128 [R2+UR16+0x1000], R8 ;  /* 0x0010000802007988 */ /* 0x000fe20008000c10 */
[----:B0-----:R-:W-:Y:S01]  /*5220*/  IMAD.MOV.U32 R4, RZ, RZ, R37 ;  /* 0x000000ffff047224 */ /* 0x001fe200078e0025 */
[----:B------:R-:W-:Y:S01]  /*5230*/  MOV R6, R53 ;  /* 0x0000003500067202 */ /* 0x000fe20000000f00 */
[----:B------:R-:W-:Y:S02]  /*5240*/  IMAD.MOV.U32 R5, RZ, RZ, R39 ;  /* 0x000000ffff057224 */ /* 0x000fe400078e0027 */
[----:B------:R-:W-:-:S05]  /*5250*/  IMAD.MOV.U32 R7, RZ, RZ, R55 ;  /* 0x000000ffff077224 */ /* 0x000fca00078e0037 */
[----:B------:R0:W-:Y:S04]  /*5260*/  STS.128 [R208+UR16+0x1800], R4 ;  /* 0x00180004d0007988 */ /* 0x0001e80008000c10 */
[----:B0-----:R-:W2:Y:S04]  /*5270*/  LDL.LU R4, [R1+0x2f0] ;  /* 0x0002f00001047983 */ /* 0x001ea80000300800 */
[----:B------:R-:W2:Y:S04]  /*5280*/  LDL.LU R5, [R1+0x2f8] ;  /* 0x0002f80001057983 */ /* 0x000ea80000300800 */
[----:B------:R-:W2:Y:S04]  /*5290*/  LDL.LU R6, [R1+0x330] ;  /* 0x0003300001067983 */ /* 0x000ea80000300800 */
[----:B------:R-:W2:Y:S01]  /*52a0*/  LDL.LU R7, [R1+0x338] ;  /* 0x0003380001077983 */ /* 0x000ea20000300800 */
[----:B------:R-:W-:Y:S01]  /*52b0*/  IMAD.MOV.U32 R16, RZ, RZ, R25 ;  /* 0x000000ffff107224 */ /* 0x000fe200078e0019 */
[----:B------:R-:W-:Y:S01]  /*52c0*/  MOV R18, R41 ;  /* 0x0000002900127202 */ /* 0x000fe20000000f00 */
[----:B------:R-:W-:Y:S01]  /*52d0*/  IMAD.MOV.U32 R17, RZ, RZ, R27 ;  /* 0x000000ffff117224 */ /* 0x000fe200078e001b */
[----:B------:R-:W-:Y:S01]  /*52e0*/  MOV R14, R45 ;  /* 0x0000002d000e7202 */ /* 0x000fe20000000f00 */
[----:B------:R-:W-:Y:S01]  /*52f0*/  IMAD.MOV.U32 R19, RZ, RZ, R43 ;  /* 0x000000ffff137224 */ /* 0x000fe200078e002b */
[----:B------:R-:W-:Y:S01]  /*5300*/  MOV R10, R49 ;  /* 0x00000031000a7202 */ /* 0x000fe20000000f00 */
[----:B------:R-:W-:-:S02]  /*5310*/  IMAD.MOV.U32 R12, RZ, RZ, R29 ;  /* 0x000000ffff0c7224 */ /* 0x000fc400078e001d */
[----:B------:R-:W-:Y:S02]  /*5320*/  IMAD.MOV.U32 R13, RZ, RZ, R31 ;  /* 0x000000ffff0d7224 */ /* 0x000fe400078e001f */
[----:B------:R-:W-:Y:S02]  /*5330*/  IMAD.MOV.U32 R15, RZ, RZ, R47 ;  /* 0x000000ffff0f7224 */ /* 0x000fe400078e002f */
[----:B------:R-:W-:Y:S02]  /*5340*/  IMAD.MOV.U32 R8, RZ, RZ, R33 ;  /* 0x000000ffff087224 */ /* 0x000fe400078e0021 */
[----:B------:R-:W-:Y:S02]  /*5350*/  IMAD.MOV.U32 R9, RZ, RZ, R35 ;  /* 0x000000ffff097224 */ /* 0x000fe400078e0023 */
[----:B------:R-:W-:Y:S01]  /*5360*/  IMAD.MOV.U32 R11, RZ, RZ, R51 ;  /* 0x000000ffff0b7224 */ /* 0x000fe200078e0033 */
[----:B------:R-:W-:Y:S04]  /*5370*/  STS.128 [R208+UR16], R16 ;  /* 0x00000010d0007988 */ /* 0x000fe80008000c10 */
[----:B------:R-:W-:Y:S04]  /*5380*/  STS.128 [R208+UR16+0x800], R12 ;  /* 0x0008000cd0007988 */ /* 0x000fe80008000c10 */
[----:B------:R-:W-:Y:S01]  /*5390*/  STS.128 [R208+UR16+0x1000], R8 ;  /* 0x00100008d0007988 */ /* 0x000fe20008000c10 */
[----:B------:R-:W-:Y:S06]  /*53a0*/  BAR.SYNC.DEFER_BLOCKING 0x0 ;  /* 0x0000000000007b1d */ /* 0x000fec0000010000 */
        /* <DEDUP_REMOVED lines=34> */
[----:B--2---:R0:W-:Y:S04]  /*55d0*/  STS.128 [R2+UR16+0x1000], R4 ;  /* 0x0010000402007988 */ /* 0x0041e80008000c10 */
[----:B0-----:R-:W2:Y:S04]  /*55e0*/  LDL.LU R4, [R1+0x320] ;  /* 0x0003200001047983 */ /* 0x001ea80000300800 */
[----:B------:R-:W2:Y:S04]  /*55f0*/  LDL.LU R5, [R1+0x328] ;  /* 0x0003280001057983 */ /* 0x000ea80000300800 */
[----:B------:R-:W2:Y:S04]  /*5600*/  LDL.LU R6, [R1+0x360] ;  /* 0x0003600001067983 */ /* 0x000ea80000300800 */
[----:B------:R-:W2:Y:S04]  /*5610*/  LDL.LU R7, [R1+0x368] ;  /* 0x0003680001077983 */ /* 0x000ea80000300800 */
[----:B------:R-:W4:Y:S04]  /*5620*/  LDL.LU R16, [R1+0x2f4] ;  /* 0x0002f40001107983 */ /* 0x000f280000300800 */
[----:B------:R-:W4:Y:S04]  /*5630*/  LDL.LU R17, [R1+0x2fc] ;  /* 0x0002fc0001117983 */ /* 0x000f280000300800 */
[----:B------:R-:W4:Y:S04]  /*5640*/  LDL.LU R18, [R1+0x334] ;  /* 0x0003340001127983 */ /* 0x000f280000300800 */
[----:B------:R-:W4:Y:S04]  /*5650*/  LDL.LU R19, [R1+0x33c] ;  /* 0x00033c0001137983 */ /* 0x000f280000300800 */
[----:B------:R-:W4:Y:S04]  /*5660*/  LDL.LU R12, [R1+0x304] ;  /* 0x00030400010c7983 */ /* 0x000f280000300800 */
[----:B------:R-:W4:Y:S04]  /*5670*/  LDL.LU R13, [R1+0x30c] ;  /* 0x00030c00010d7983 */ /* 0x000f280000300800 */
[----:B------:R-:W4:Y:S04]  /*5680*/  LDL.LU R14, [R1+0x344] ;  /* 0x00034400010e7983 */ /* 0x000f280000300800 */
[----:B---3--:R0:W-:Y:S04]  /*5690*/  STS.128 [R2+UR16+0x800], R8 ;  /* 0x0008000802007988 */ /* 0x0081e80008000c10 */
[----:B------:R-:W3:Y:S04]  /*56a0*/  LDL.LU R15, [R1+0x34c] ;  /* 0x00034c00010f7983 */ /* 0x000ee80000300800 */
[----:B0-----:R-:W3:Y:S04]  /*56b0*/  LDL.LU R8, [R1+0x314] ;  /* 0x0003140001087983 */ /* 0x001ee80000300800 */
[----:B------:R-:W3:Y:S04]  /*56c0*/  LDL.LU R9, [R1+0x31c] ;  /* 0x00031c0001097983 */ /* 0x000ee80000300800 */
[----:B------:R-:W3:Y:S04]  /*56d0*/  LDL.LU R10, [R1+0x354] ;  /* 0x00035400010a7983 */ /* 0x000ee80000300800 */
[----:B------:R-:W3:Y:S04]  /*56e0*/  LDL.LU R11, [R1+0x35c] ;  /* 0x00035c00010b7983 */ /* 0x000ee80000300800 */
[----:B--2---:R0:W-:Y:S04]  /*56f0*/  STS.128 [R2+UR16+0x1800], R4 ;  /* 0x0018000402007988 */ /* 0x0041e80008000c10 */
[----:B0-----:R-:W2:Y:S04]  /*5700*/  LDL.LU R4, [R1+0x324] ;  /* 0x0003240001047983 */ /* 0x001ea80000300800 */
[----:B------:R-:W2:Y:S01]  /*5710*/  LDL.LU R5, [R1+0x32c] ;  /* 0x00032c0001057983 */ /* 0x000ea20000300800 */
[----:B-----5:R-:W-:-:S02]  /*5720*/  IMAD.MOV.U32 R6, RZ, RZ, R231 ;  /* 0x000000ffff067224 */ /* 0x020fc400078e00e7 */
[----:B----4-:R-:W-:Y:S01]  /*5730*/  IMAD.MOV.U32 R7, RZ, RZ, R228 ;  /* 0x000000ffff077224 */ /* 0x010fe200078e00e4 */
[----:B------:R-:W-:Y:S04]  /*5740*/  STS.128 [R208+UR16], R16 ;  /* 0x00000010d0007988 */ /* 0x000fe80008000c10 */
[----:B---3--:R-:W-:Y:S04]  /*5750*/  STS.128 [R208+UR16+0x800], R12 ;  /* 0x0008000cd0007988 */ /* 0x008fe80008000c10 */
[----:B------:R-:W-:Y:S04]  /*5760*/  STS.128 [R208+UR16+0x1000], R8 ;  /* 0x00100008d0007988 */ /* 0x000fe80008000c10 */
[----:B--2---:R-:W-:Y:S01]  /*5770*/  STS.128 [R208+UR16+0x1800], R4 ;  /* 0x00180004d0007988 */ /* 0x004fe20008000c10 */
[----:B------:R-:W-:Y:S06]  /*5780*/  BAR.SYNC.DEFER_BLOCKING 0x0 ;  /* 0x0000000000007b1d */ /* 0x000fec0000010000 */
[----:B------:R-:W0:Y:S04]  /*5790*/  LDS.128 R8, [R0+UR4+0x100] ;  /* 0x0001000400087984 */ /* 0x000e280008000c00 */
[----:B------:R-:W1:Y:S04]  /*57a0*/  LDS.128 R16, [R0+UR4+0x200] ;  /* 0x0002000400107984 */ /* 0x000e680008000c00 */
[----:B------:R-:W2:Y:S04]  /*57b0*/  LDS.128 R12, [R0+UR4+0x300] ;  /* 0x00030004000c7984 */ /* 0x000ea80008000c00 */
[----:B0-----:R-:W-:Y:S01]  /*57c0*/  STL [R1+0x4b4], R9 ;  /* 0x0004b40901007387 */ /* 0x001fe20000100800 */
[----:B------:R-:W-:Y:S01]  /*57d0*/  MOV R231, R8 ;  /* 0x0000000800e77202 */ /* 0x000fe20000000f00 */
[----:B------:R-:W-:-:S02]  /*57e0*/  IMAD.MOV.U32 R228, RZ, RZ, R10 ;  /* 0x000000ffffe47224 */ /* 0x000fc400078e000a */
        /* <DEDUP_REMOVED lines=11> */
[----:B------:R-:W-:Y:S01]  /*58a0*/  MOV R4, R203 ;  /* 0x000000cb00047202 */ /* 0x000fe20000000f00 */
[----:B------:R-:W-:-:S02]  /*58b0*/  IMAD.MOV.U32 R5, RZ, RZ, R202 ;  /* 0x000000ffff057224 */ /* 0x000fc400078e00ca */
[----:B------:R-:W-:Y:S02]  /*58c0*/  IMAD.MOV.U32 R6, RZ, RZ, R201 ;  /* 0x000000ffff067224 */ /* 0x000fe400078e00c9 */
[----:B------:R-:W-:Y:S02]  /*58d0*/  IMAD.MOV.U32 R7, RZ, RZ, R200 ;  /* 0x000000ffff077224 */ /* 0x000fe400078e00c8 */
[----:B------:R-:W-:Y:S01]  /*58e0*/  LDS.128 R200, [R0+UR4] ;  /* 0x0000000400c87984 */ /* 0x000fe20008000c00 */
[----:B------:R-:W-:Y:S06]  /*58f0*/  BAR.SYNC.DEFER_BLOCKING 0x0 ;  /* 0x0000000000007b1d */ /* 0x000fec0000010000 */
[----:B-1----:R-:W-:Y:S04]  /*5900*/  STL.64 [R1+0x470], R16 ;  /* 0x0004701001007387 */ /* 0x002fe80000100a00 */
[----:B------:R-:W-:Y:S04]  /*5910*/  STL.64 [R1+0x478], R18 ;  /* 0x0004781201007387 */ /* 0x000fe80000100a00 */
[----:B--2---:R-:W-:Y:S04]  /*5920*/  STL.64 [R1+0x360], R12 ;  /* 0x0003600c01007387 */ /* 0x004fe80000100a00 */
[----:B------:R-:W-:Y:S04]  /*5930*/  STL.64 [R1+0x368], R14 ;  /* 0x0003680e01007387 */ /* 0x000fe80000100a00 */
[----:B0-----:R0:W-:Y:S04]  /*5940*/  STL.64 [R1+0x350], R8 ;  /* 0x0003500801007387 */ /* 0x0011e80000100a00 */
[----:B------:R1:W-:Y:S04]  /*5950*/  STL.64 [R1+0x358], R10 ;  /* 0x0003580a01007387 */ /* 0x0003e80000100a00 */
[----:B------:R2:W-:Y:S04]  /*5960*/  STS.128 [R2+UR16], R4 ;  /* 0x0000000402007988 */ /* 0x0005e80008000c10 */
[----:B0-----:R-:W3:Y:S04]  /*5970*/  LDL.LU R8, [R1+0x190] ;  /* 0x0001900001087983 */ /* 0x001ee80000300800 */
[----:B------:R-:W3:Y:S04]  /*5980*/  LDL.LU R9, [R1+0x198] ;  /* 0x0001980001097983 */ /* 0x000ee80000300800 */
[----:B-1----:R-:W3:Y:S04]  /*5990*/  LDL.LU R10, [R1+0x1d0] ;  /* 0x0001d000010a7983 */ /* 0x002ee80000300800 */
[----:B------:R-:W3:Y:S04]  /*59a0*/  LDL.LU R11, [R1+0x1d8] ;  /* 0x0001d800010b7983 */ /* 0x000ee80000300800 */
[----:B--2---:R-:W2:Y:S04]  /*59b0*/  LDL.LU R4, [R1+0x1a0] ;  /* 0x0001a00001047983 */ /* 0x004ea80000300800 */
        /* <DEDUP_REMOVED lines=12> */
[----:B------:R-:W5:Y:S04]  /*5a80*/  LDL.LU R12, [R1+0x194] ;  /* 0x00019400010c7983 */ /* 0x000f680000300800 */
[----:B------:R-:W5:Y:S04]  /*5a90*/  LDL.LU R13, [R1+0x19c] ;  /* 0x00019c00010d7983 */ /* 0x000f680000300800 */
[----:B------:R-:W5:Y:S04]  /*5aa0*/  LDL.LU R14, [R1+0x1d4] ;  /* 0x0001d400010e7983 */ /* 0x000f680000300800 */
[----:B---3--:R0:W-:Y:S04]  /*5ab0*/  STS.128 [R2+UR16+0x800], R8 ;  /* 0x0008000802007988 */ /* 0x0081e80008000c10 */
[----:B------:R-:W5:Y:S04]  /*5ac0*/  LDL.LU R15, [R1+0x1dc] ;  /* 0x0001dc00010f7983 */ /* 0x000f680000300800 */
[----:B0-----:R-:W3:Y:S04]  /*5ad0*/  LDL.LU R8, [R1+0x1a4] ;  /* 0x0001a40001087983 */ /* 0x001ee80000300800 */
[----:B------:R-:W3:Y:S04]  /*5ae0*/  LDL.LU R9, [R1+0x1ac] ;  /* 0x0001ac0001097983 */ /* 0x000ee80000300800 */
[----:B------:R-:W3:Y:S04]  /*5af0*/  LDL.LU R10, [R1+0x1e4] ;  /* 0x0001e400010a7983 */ /* 0x000ee80000300800 */
[----:B------:R-:W3:Y:S04]  /*5b00*/  LDL.LU R11, [R1+0x1ec] ;  /* 0x0001ec00010b7983 */ /* 0x000ee80000300800 */
[----:B--2---:R0:W-:Y:S04]  /*5b10*/  STS.128 [R2+UR16+0x1800], R4 ;  /* 0x0018000402007988 */ /* 0x0041e80008000c10 */
[----:B0-----:R-:W2:Y:S04]  /*5b20*/  LDL.LU R4, [R1+0x1b4] ;  /* 0x0001b40001047983 */ /* 0x001ea80000300800 */
[----:B------:R-:W2:Y:S04]  /*5b30*/  LDL.LU R5, [R1+0x1bc] ;  /* 0x0001bc0001057983 */ /* 0x000ea80000300800 */
[----:B------:R-:W2:Y:S04]  /*5b40*/  LDL.LU R6, [R1+0x1f4] ;  /* 0x0001f40001067983 */ /* 0x000ea80000300800 */
[----:B------:R-:W2:Y:S04]  /*5b50*/  LDL.LU R7, [R1+0x1fc] ;  /* 0x0001fc0001077983 */ /* 0x000ea80000300800 */
[----:B----4-:R-:W-:Y:S04]  /*5b60*/  STS.128 [R208+UR16], R16 ;  /* 0x00000010d0007988 */ /* 0x010fe80008000c10 */
[----:B-----5:R-:W-:Y:S04]  /*5b70*/  STS.128 [R208+UR16+0x800], R12 ;  /* 0x0008000cd0007988 */ /* 0x020fe80008000c10 */
[----:B---3--:R-:W-:Y:S04]  /*5b80*/  STS.128 [R208+UR16+0x1000], R8 ;  /* 0x00100008d0007988 */ /* 0x008fe80008000c10 */
[----:B--2---:R0:W-:Y:S01]  /*5b90*/  STS.128 [R208+UR16+0x1800], R4 ;  /* 0x00180004d0007988 */ /* 0x0041e20008000c10 */
[----:B------:R-:W-:Y:S06]  /*5ba0*/  BAR.SYNC.DEFER_BLOCKING 0x0 ;  /* 0x0000000000007b1d */ /* 0x000fec0000010000 */
[----:B0-----:R-:W2:Y:S04]  /*5bb0*/  LDL.LU R4, [R1+0x80] ;  /* 0x0000800001047983 */ /* 0x001ea80000300800 */
[----:B------:R-:W2:Y:S04]  /*5bc0*/  LDL.LU R5, [R1+0x88] ;  /* 0x0000880001057983 */ /* 0x000ea80000300800 */
[----:B------:R-:W2:Y:S04]  /*5bd0*/  LDL.LU R6, [R1+0xc0] ;  /* 0x0000c00001067983 */ /* 0x000ea80000300800 */
[----:B------:R-:W0:Y:S04]  /*5be0*/  LDS.128 R12, [R0+UR4] ;  /* 0x00000004000c7984 */ /* 0x000e280008000c00 */
[----:B------:R-:W1:Y:S04]  /*5bf0*/  LDS.128 R8, [R0+UR4+0x100] ;  /* 0x0001000400087984 */ /* 0x000e680008000c00 */
[----:B------:R-:W2:Y:S04]  /*5c00*/  LDL.LU R7, [R1+0xc8] ;  /* 0x0000c80001077983 */ /* 0x000ea80000300800 */
        /* <DEDUP_REMOVED lines=17> */
[----:B------:R-:W-:Y:S01]  /*5d20*/  STL.64 [R1+0x338], R18 ;  /* 0x0003381201007387 */ /* 0x000fe20000100a00 */
[----:B------:R-:W-:Y:S06]  /*5d30*/  BAR.SYNC.DEFER_BLOCKING 0x0 ;  /* 0x0000000000007b1d */ /* 0x000fec0000010000 */
[----:B0-----:R-:W-:Y:S04]  /*5d40*/  STL.64 [R1+0x320], R12 ;  /* 0x0003200c01007387 */ /* 0x001fe80000100a00 */
[----:B------:R-:W-:Y:S04]  /*5d50*/  STL.64 [R1+0x328], R14 ;  /* 0x0003280e01007387 */ /* 0x000fe80000100a00 */
[----:B-1----:R0:W-:Y:S04]  /*5d60*/  STL.64 [R1+0x310], R8 ;  /* 0x0003100801007387 */ /* 0x0021e80000100a00 */
[----:B------:R1:W-:Y:S04]  /*5d70*/  STL.64 [R1+0x318], R10 ;  /* 0x0003180a01007387 */ /* 0x0003e80000100a00 */
[----:B0-----:R-:W3:Y:S01]  /*5d80*/  LDL.LU R8, [R1+0x90] ;  /* 0x0000900001087983 */ /* 0x001ee20000300800 */
[----:B------:R-:W-:-:S02]  /*5d90*/  IMAD.MOV.U32 R9, RZ, RZ, R157 ;  /* 0x000000ffff097224 */ /* 0x000fc400078e009d */
[----:B-1----:R-:W-:Y:S01]  /*5da0*/  IMAD.MOV.U32 R10, RZ, RZ, R158 ;  /* 0x000000ffff0a7224 */ /* 0x002fe200078e009e */
[----:B------:R-:W-:Y:S01]  /*5db0*/  MOV R11, R159 ;  /* 0x0000009f000b7202 */ /* 0x000fe20000000f00 */
[----:B------:R-:W-:Y:S01]  /*5dc0*/  IMAD.MOV.U32 R16, RZ, RZ, R196 ;  /* 0x000000ffff107224 */ /* 0x000fe200078e00c4 */
[----:B------:R-:W-:Y:S01]  /*5dd0*/  MOV R19, R199 ;  /* 0x000000c700137202 */ /* 0x000fe20000000f00 */
[----:B------:R-:W-:Y:S01]  /*5de0*/  IMAD.MOV.U32 R17, RZ, RZ, R197 ;  /* 0x000000ffff117224 */ /* 0x000fe200078e00c5 */
[----:B------:R-:W-:Y:S01]  /*5df0*/  MOV R15, R237 ;  /* 0x000000ed000f7202 */ /* 0x000fe20000000f00 */
[----:B------:R-:W-:Y:S01]  /*5e00*/  IMAD.MOV.U32 R18, RZ, RZ, R198 ;  /* 0x000000ffff127224 */ /* 0x000fe200078e00c6 */
[----:B------:R-:W4:Y:S01]  /*5e10*/  LDL.LU R157, [R1+0x8ec] ;  /* 0x0008ec00019d7983 */ /* 0x000f220000300800 */
[----:B------:R-:W-:Y:S02]  /*5e20*/  IMAD.MOV.U32 R12, RZ, RZ, R219 ;  /* 0x000000ffff0c7224 */ /* 0x000fe400078e00db */
[----:B------:R-:W-:Y:S01]  /*5e30*/  IMAD.MOV.U32 R13, RZ, RZ, R252 ;  /* 0x000000ffff0d7224 */ /* 0x000fe200078e00fc */
[----:B------:R-:W5:Y:S01]  /*5e40*/  LDL.LU R158, [R1+0x8e8] ;  /* 0x0008e800019e7983 */ /* 0x000f620000300800 */
[----:B------:R-:W-:-:S03]  /*5e50*/  IMAD.MOV.U32 R14, RZ, RZ, R218 ;  /* 0x000000ffff0e7224 */ /* 0x000fc600078e00da */
[----:B------:R-:W4:Y:S04]  /*5e60*/  LDL.LU R159, [R1+0x8e4] ;  /* 0x0008e400019f7983 */ /* 0x000f280000300800 */
[----:B--2---:R0:W-:Y:S02]  /*5e70*/  STS.128 [R2+UR16], R4 ;  /* 0x0000000402007988 */ /* 0x0041e40008000c10 */
[----:B0-----:R-:W-:Y:S01]  /*5e80*/  IMAD.MOV.U32 R4, RZ, RZ, R160 ;  /* 0x000000ffff047224 */ /* 0x001fe200078e00a0 */
[----:B------:R-:W-:Y:S01]  /*5e90*/  MOV R7, R163 ;  /* 0x000000a300077202 */ /* 0x000fe20000000f00 */
[----:B------:R-:W-:Y:S01]  /*5ea0*/  IMAD.MOV.U32 R5, RZ, RZ, R161 ;  /* 0x000000ffff057224 */ /* 0x000fe200078e00a1 */
[----:B------:R-:W2:Y:S01]  /*5eb0*/  LDL.LU R160, [R1+0x8e0] ;  /* 0x0008e00001a07983 */ /* 0x000ea20000300800 */
[----:B------:R-:W-:-:S03]  /*5ec0*/  IMAD.MOV.U32 R6, RZ, RZ, R162 ;  /* 0x000000ffff067224 */ /* 0x000fc600078e00a2 */
[----:B------:R-:W5:Y:S04]  /*5ed0*/  LDL.LU R161, [R1+0x8dc] ;  /* 0x0008dc0001a17983 */ /* 0x000f680000300800 */
[----:B------:R0:W-:Y:S04]  /*5ee0*/  STS.128 [R2+UR16+0x1000], R4 ;  /* 0x0010000402007988 */ /* 0x0001e80008000c10 */
[----:B------:R-:W2:Y:S04]  /*5ef0*/  LDL.LU R162, [R1+0x8d8] ;  /* 0x0008d80001a27983 */ /* 0x000ea80000300800 */
[----:B------:R-:W4:Y:S01]  /*5f00*/  LDL.LU R163, [R1+0x8d4] ;  /* 0x0008d40001a37983 */ /* 0x000f220000300800 */
[----:B0-----:R-:W-:Y:S01]  /*5f10*/  IMAD.MOV.U32 R4, RZ, RZ, R164 ;  /* 0x000000ffff047224 */ /* 0x001fe200078e00a4 */
[----:B------:R-:W-:Y:S01]  /*5f20*/  MOV R7, R167 ;  /* 0x000000a700077202 */ /* 0x000fe20000000f00 */
[----:B------:R-:W-:Y:S01]  /*5f30*/  IMAD.MOV.U32 R5, RZ, RZ, R165 ;  /* 0x000000ffff057224 */ /* 0x000fe200078e00a5 */
[----:B------:R-:W5:Y:S01]  /*5f40*/  LDL.LU R164, [R1+0x8d0] ;  /* 0x0008d00001a47983 */ /* 0x000f620000300800 */
[----:B------:R-:W-:-:S03]  /*5f50*/  IMAD.MOV.U32 R6, RZ, RZ, R166 ;  /* 0x000000ffff067224 */ /* 0x000fc600078e00a6 */
[----:B------:R-:W2:Y:S04]  /*5f60*/  LDL.LU R165, [R1+0x8cc] ;  /* 0x0008cc0001a57983 */ /* 0x000ea80000300800 */
[----:B------:R0:W-:Y:S04]  /*5f70*/  STS.128 [R2+UR16+0x1800], R4 ;  /* 0x0018000402007988 */ /* 0x0001e80008000c10 */
[----:B------:R-:W2:Y:S04]  /*5f80*/  LDL.LU R166, [R1+0x8c8] ;  /* 0x0008c80001a67983 */ /* 0x000ea80000300800 */
[----:B------:R-:W2:Y:S04]  /*5f90*/  LDL.LU R167, [R1+0x8c4] ;  /* 0x0008c40001a77983 */ /* 0x000ea80000300800 */
[----:B------:R-:W2:Y:S01]  /*5fa0*/  LDL.LU R196, [R1+0x8c0] ;  /* 0x0008c00001c47983 */ /* 0x000ea20000300800 */
[----:B0-----:R-:W-:Y:S01]  /*5fb0*/  IMAD.MOV.U32 R4, RZ, RZ, R21 ;  /* 0x000000ffff047224 */ /* 0x001fe200078e0015 */
[----:B------:R-:W-:Y:S01]  /*5fc0*/  MOV R7, R226 ;  /* 0x000000e200077202 */ /* 0x000fe20000000f00 */
[----:B------:R-:W-:Y:S01]  /*5fd0*/  IMAD.MOV.U32 R5, RZ, RZ, R20 ;  /* 0x000000ffff057224 */ /* 0x000fe200078e0014 */
[----:B------:R-:W2:Y:S01]  /*5fe0*/  LDL.LU R197, [R1+0x8bc] ;  /* 0x0008bc0001c57983 */ /* 0x000ea20000300800 */
[----:B------:R-:W-:-:S03]  /*5ff0*/  IMAD.MOV.U32 R6, RZ, RZ, R224 ;  /* 0x000000ffff067224 */ /* 0x000fc600078e00e0 */
[----:B------:R-:W2:Y:S04]  /*6000*/  LDL.LU R198, [R1+0x8b8] ;  /* 0x0008b80001c67983 */ /* 0x000ea80000300800 */
[----:B------:R-:W2:Y:S04]  /*6010*/  LDL.LU R199, [R1+0x8b4] ;  /* 0x0008b40001c77983 */ /* 0x000ea80000300800 */
[----:B------:R-:W2:Y:S04]  /*6020*/  LDL.LU R219, [R1+0x8b0] ;  /* 0x0008b00001db7983 */ /* 0x000ea80000300800 */
[----:B------:R-:W2:Y:S04]  /*6030*/  LDL.LU R252, [R1+0x8ac] ;  /* 0x0008ac0001fc7983 */ /* 0x000ea80000300800 */
[----:B------:R-:W2:Y:S04]  /*6040*/  LDL.LU R218, [R1+0x8a8] ;  /* 0x0008a80001da7983 */ /* 0x000ea80000300800 */
[----:B------:R-:W2:Y:S04]  /*6050*/  LDL.LU R237, [R1+0x8a4] ;  /* 0x0008a40001ed7983 */ /* 0x000ea80000300800 */
[----:B---3--:R0:W-:Y:S04]  /*6060*/  STS.128 [R2+UR16+0x800], R8 ;  /* 0x0008000802007988 */ /* 0x0081e80008000c10 */
[----:B------:R-:W-:Y:S04]  /*6070*/  STS.128 [R208+UR16], R16 ;  /* 0x00000010d0007988 */ /* 0x000fe80008000c10 */
[----:B------:R-:W-:Y:S01]  /*6080*/  STS.128 [R208+UR16+0x800], R12 ;  /* 0x0008000cd0007988 */ /* 0x000fe20008000c10 */
[----:B0-----:R-:W-:Y:S01]  /*6090*/  IMAD.MOV.U32 R8, RZ, RZ, R239 ;  /* 0x000000ffff087224 */ /* 0x001fe200078e00ef */
[----:B------:R-:W-:Y:S01]  /*60a0*/  MOV R11, R22 ;  /* 0x00000016000b7202 */ /* 0x000fe20000000f00 */
[----:B------:R-:W-:-:S02]  /*60b0*/  IMAD.MOV.U32 R9, RZ, RZ, R241 ;  /* 0x000000ffff097224 */ /* 0x000fc400078e00f1 */
[----:B------:R-:W-:Y:S01]  /*60c0*/  IMAD.MOV.U32 R10, RZ, RZ, R23 ;  /* 0x000000ffff0a7224 */ /* 0x000fe200078e0017 */
[----:B------:R-:W-:Y:S04]  /*60d0*/  STS.128 [R208+UR16+0x1800], R4 ;  /* 0x00180004d0007988 */ /* 0x000fe80008000c10 */
[----:B------:R-:W-:Y:S01]  /*60e0*/  STS.128 [R208+UR16+0x1000], R8 ;  /* 0x00100008d0007988 */ /* 0x000fe20008000c10 */
[----:B------:R-:W-:Y:S06]  /*60f0*/  BAR.SYNC.DEFER_BLOCKING 0x0 ;  /* 0x0000000000007b1d */ /* 0x000fec0000010000 */
[----:B------:R-:W3:Y:S04]  /*6100*/  LDL.LU R239, [R1+0x8a0] ;  /* 0x0008a00001ef7983 */ /* 0x000ee80000300800 */
[----:B------:R-:W4:Y:S04]  /*6110*/  LDL.LU R241, [R1+0x89c] ;  /* 0x00089c0001f17983 */ /* 0x000f280000300800 */
[----:B------:R-:W5:Y:S04]  /*6120*/  LDL.LU R23, [R1+0x898] ;  /* 0x0008980001177983 */ /* 0x000f680000300800 */
[----:B------:R-:W5:Y:S04]  /*6130*/  LDL.LU R22, [R1+0x894] ;  /* 0x0008940001167983 */ /* 0x000f680000300800 */
[----:B------:R-:W0:Y:S04]  /*6140*/  LDS.128 R12, [R0+UR4] ;  /* 0x00000004000c7984 */ /* 0x000e280008000c00 */
[----:B------:R-:W1:Y:S04]  /*6150*/  LDS.128 R8, [R0+UR4+0x100] ;  /* 0x0001000400087984 */ /* 0x000e680008000c00 */
[----:B------:R-:W5:Y:S04]  /*6160*/  LDL.LU R21, [R1+0x890] ;  /* 0x0008900001157983 */ /* 0x000f680000300800 */
[----:B------:R-:W5:Y:S04]  /*6170*/  LDL.LU R20, [R1+0x88c] ;  /* 0x00088c0001147983 */ /* 0x000f680000300800 */
[----:B------:R-:W2:Y:S04]  /*6180*/  LDL.LU R224, [R1+0x888] ;  /* 0x0008880001e07983 */ /* 0x000ea80000300800 */
[----:B------:R-:W3:Y:S04]  /*6190*/  LDL.LU R226, [R1+0x884] ;  /* 0x0008840001e27983 */ /* 0x000ee80000300800 */
        /* <DEDUP_REMOVED lines=48> */
[----:B0-----:R-:W4:Y:S04]  /*64a0*/  LDL.LU R4, [R1+0x370] ;  /* 0x0003700001047983 */ /* 0x001f280000300800 */
[----:B------:R-:W4:Y:S04]  /*64b0*/  LDL.LU R5, [R1+0x378] ;  /* 0x0003780001057983 */ /* 0x000f280000300800 */
[----:B------:R-:W4:Y:S04]  /*64c0*/  LDL.LU R6, [R1+0x3b0] ;  /* 0x0003b00001067983 */ /* 0x000f280000300800 */
[----:B------:R-:W4:Y:S01]  /*64d0*/  LDL.LU R7, [R1+0x3b8] ;  /* 0x0003b80001077983 */ /* 0x000f220000300800 */
        /* <DEDUP_REMOVED lines=27> */
[----:B------:R-:W5:Y:S04]  /*6690*/  LDS.128 R16, [R0+UR4+0x500] ;  /* 0x0005000400107984 */ /* 0x000f680008000c00 */
[----:B0-----:R-:W-:Y:S04]  /*66a0*/  STL.64 [R1+0x1a0], R12 ;  /* 0x0001a00c01007387 */ /* 0x001fe80000100a00 */
[----:B------:R-:W-:Y:S04]  /*66b0*/  STL.64 [R1+0x1a8], R14 ;  /* 0x0001a80e01007387 */ /* 0x000fe80000100a00 */
[----:B------:R-:W0:Y:S04]  /*66c0*/  LDS.128 R12, [R0+UR4+0x600] ;  /* 0x00060004000c7984 */ /* 0x000e280008000c00 */
[----:B-1----:R-:W-:Y:S04]  /*66d0*/  STL.64 [R1+0x190], R8 ;  /* 0x0001900801007387 */ /* 0x002fe80000100a00 */
[----:B------:R-:W-:Y:S04]  /*66e0*/  STL.64 [R1+0x198], R10 ;  /* 0x0001980a01007387 */ /* 0x000fe80000100a00 */
[----:B------:R-:W1:Y:S01]  /*66f0*/  LDS.128 R8, [R0+UR4+0x700] ;  /* 0x0007000400087984 */ /* 0x000e620008000c00 */
[----:B------:R-:W-:Y:S06]  /*6700*/  BAR.SYNC.DEFER_BLOCKING 0x0 ;  /* 0x0000000000007b1d */ /* 0x000fec0000010000 */
[----:B-----5:R-:W-:Y:S04]  /*6710*/  STL.64 [R1+0x180], R16 ;  /* 0x0001801001007387 */ /* 0x020fe80000100a00 */
[----:B------:R-:W-:Y:S04]  /*6720*/  STL.64 [R1+0x188], R18 ;  /* 0x0001881201007387 */ /* 0x000fe80000100a00 */
[----:B0-----:R-:W-:Y:S04]  /*6730*/  STL.64 [R1+0x170], R12 ;  /* 0x0001700c01007387 */ /* 0x001fe80000100a00 */
[----:B------:R-:W-:Y:S04]  /*6740*/  STL.64 [R1+0x178], R14 ;  /* 0x0001780e01007387 */ /* 0x000fe80000100a00 */
[----:B-1----:R0:W-:Y:S04]  /*6750*/  STL.64 [R1+0x160], R8 ;  /* 0x0001600801007387 */ /* 0x0021e80000100a00 */
[----:B------:R1:W-:Y:S04]  /*6760*/  STL.64 [R1+0x168], R10 ;  /* 0x0001680a01007387 */ /* 0x0003e80000100a00 */
[----:B0-----:R-:W5:Y:S04]  /*6770*/  LDL.LU R8, [R1+0x380] ;  /* 0x0003800001087983 */ /* 0x001f680000300800 */
[----:B------:R-:W5:Y:S04]  /*6780*/  LDL.LU R9, [R1+0x388] ;  /* 0x0003880001097983 */ /* 0x000f680000300800 */
[----:B-1----:R-:W5:Y:S04]  /*6790*/  LDL.LU R10, [R1+0x3c0] ;  /* 0x0003c000010a7983 */ /* 0x002f680000300800 */
[----:B------:R-:W5:Y:S04]  /*67a0*/  LDL.LU R11, [R1+0x3c8] ;  /* 0x0003c800010b7983 */ /* 0x000f680000300800 */
[----:B----4-:R0:W-:Y:S04]  /*67b0*/  STS.128 [R2+UR16], R4 ;  /* 0x0000000402007988 */ /* 0x0101e80008000c10 */
[----:B0-----:R-:W4:Y:S04]  /*67c0*/  LDL.LU R4, [R1+0x390] ;  /* 0x0003900001047983 */ /* 0x001f280000300800 */
[----:B------:R-:W4:Y:S04]  /*67d0*/  LDL.LU R5, [R1+0x398] ;  /* 0x0003980001057983 */ /* 0x000f280000300800 */
[----:B------:R-:W4:Y:S04]  /*67e0*/  LDL.LU R6, [R1+0x3d0] ;  /* 0x0003d00001067983 */ /* 0x000f280000300800 */
[----:B------:R-:W4:Y:S04]  /*67f0*/  LDL.LU R7, [R1+0x3d8] ;  /* 0x0003d80001077983 */ /* 0x000f280000300800 */
[----:B----4-:R0:W-:Y:S04]  /*6800*/  STS.128 [R2+UR16+0x1000], R4 ;  /* 0x0010000402007988 */ /* 0x0101e80008000c10 */
[----:B0-----:R-:W4:Y:S04]  /*6810*/  LDL.LU R4, [R1+0x3a0] ;  /* 0x0003a00001047983 */ /* 0x001f280000300800 */
[----:B------:R-:W4:Y:S04]  /*6820*/  LDL.LU R5, [R1+0x3a8] ;  /* 0x0003a80001057983 */ /* 0x000f280000300800 */
[----:B------:R-:W4:Y:S04]  /*6830*/  LDL.LU R6, [R1+0x3e0] ;  /* 0x0003e00001067983 */ /* 0x000f280000300800 */
[----:B------:R-:W4:Y:S04]  /*6840*/  LDL.LU R7, [R1+0x3e8] ;  /* 0x0003e80001077983 */ /* 0x000f280000300800 */
[----:B------:R-:W2:Y:S04]  /*6850*/  LDL.LU R16, [R1+0x374] ;  /* 0x0003740001107983 */ /* 0x000ea80000300800 */
[----:B------:R-:W2:Y:S04]  /*6860*/  LDL.LU R17, [R1+0x37c] ;  /* 0x00037c0001117983 */ /* 0x000ea80000300800 */
[----:B------:R-:W2:Y:S04]  /*6870*/  LDL.LU R18, [R1+0x3b4] ;  /* 0x0003b40001127983 */ /* 0x000ea80000300800 */
[----:B-----5:R0:W-:Y:S04]  /*6880*/  STS.128 [R2+UR16+0x800], R8 ;  /* 0x0008000802007988 */ /* 0x0201e80008000c10 */
[----:B------:R-:W2:Y:S04]  /*6890*/  LDL.LU R19, [R1+0x3bc] ;  /* 0x0003bc0001137983 */ /* 0x000ea80000300800 */
[----:B0-----:R-:W5:Y:S04]  /*68a0*/  LDL.LU R8, [R1+0x384] ;  /* 0x0003840001087983 */ /* 0x001f680000300800 */
[----:B------:R-:W5:Y:S04]  /*68b0*/  LDL.LU R9, [R1+0x38c] ;  /* 0x00038c0001097983 */ /* 0x000f680000300800 */
[----:B------:R-:W5:Y:S04]  /*68c0*/  LDL.LU R10, [R1+0x3c4] ;  /* 0x0003c400010a7983 */ /* 0x000f680000300800 */
[----:B------:R-:W5:Y:S04]  /*68d0*/  LDL.LU R11, [R1+0x3cc] ;  /* 0x0003cc00010b7983 */ /* 0x000f680000300800 */
[----:B----4-:R0:W-:Y:S04]  /*68e0*/  STS.128 [R2+UR16+0x1800], R4 ;  /* 0x0018000402007988 */ /* 0x0101e80008000c10 */
[----:B0-----:R-:W4:Y:S04]  /*68f0*/  LDL.LU R4, [R1+0x394] ;  /* 0x0003940001047983 */ /* 0x001f280000300800 */
[----:B------:R-:W4:Y:S04]  /*6900*/  LDL.LU R5, [R1+0x39c] ;  /* 0x00039c0001057983 */ /* 0x000f280000300800 */
[----:B------:R-:W4:Y:S04]  /*6910*/  LDL.LU R6, [R1+0x3d4] ;  /* 0x0003d40001067983 */ /* 0x000f280000300800 */
[----:B------:R-:W4:Y:S04]  /*6920*/  LDL.LU R7, [R1+0x3dc] ;  /* 0x0003dc0001077983 */ /* 0x000f280000300800 */
[----:B------:R-:W4:Y:S04]  /*6930*/  LDL.LU R12, [R1+0x3a4] ;  /* 0x0003a400010c7983 */ /* 0x000f280000300800 */
[----:B------:R-:W4:Y:S04]  /*6940*/  LDL.LU R13, [R1+0x3ac] ;  /* 0x0003ac00010d7983 */ /* 0x000f280000300800 */
[----:B------:R-:W4:Y:S04]  /*6950*/  LDL.LU R14, [R1+0x3e4] ;  /* 0x0003e400010e7983 */ /* 0x000f280000300800 */
[----:B------:R-:W4:Y:S04]  /*6960*/  LDL.LU R15, [R1+0x3ec] ;  /* 0x0003ec00010f7983 */ /* 0x000f280000300800 */
[----:B-----5:R0:W-:Y:S04]  /*6970*/  STS.128 [R208+UR16+0x800], R8 ;  /* 0x00080008d0007988 */ /* 0x0201e80008000c10 */
[----:B0-----:R-:W5:Y:S04]  /*6980*/  LDL.LU R8, [R1+0x200] ;  /* 0x0002000001087983 */ /* 0x001f680000300800 */
[----:B------:R-:W5:Y:S04]  /*6990*/  LDL.LU R9, [R1+0x208] ;  /* 0x0002080001097983 */ /* 0x000f680000300800 */
[----:B--2---:R-:W-:Y:S01]  /*69a0*/  STS.128 [R208+UR16], R16 ;  /* 0x00000010d0007988 */ /* 0x004fe20008000c10 */
[----:B---3--:R-:W-:-:S02]  /*69b0*/  IMAD.MOV.U32 R10, RZ, RZ, R226 ;  /* 0x000000ffff0a7224 */ /* 0x008fc400078e00e2 */
[----:B------:R-:W-:Y:S01]  /*69c0*/  IMAD.MOV.U32 R11, RZ, RZ, R224 ;  /* 0x000000ffff0b7224 */ /* 0x000fe200078e00e0 */
[----:B----4-:R-:W-:Y:S04]  /*69d0*/  STS.128 [R208+UR16+0x1000], R4 ;  /* 0x00100004d0007988 */ /* 0x010fe80008000c10 */
[----:B------:R-:W-:Y:S01]  /*69e0*/  STS.128 [R208+UR16+0x1800], R12 ;  /* 0x0018000cd0007988 */ /* 0x000fe20008000c10 */
[----:B------:R-:W-:Y:S06]  /*69f0*/  BAR.SYNC.DEFER_BLOCKING 0x0 ;  /* 0x0000000000007b1d */ /* 0x000fec0000010000 */
[----:B------:R-:W0:Y:S04]  /*6a00*/  LDS.128 R12, [R0+UR4+0x100] ;  /* 0x00010004000c7984 */ /* 0x000e280008000c00 */
[----:B------:R-:W1:Y:S04]  /*6a10*/  LDS.128 R24, [R0+UR4+0x200] ;  /* 0x0002000400187984 */ /* 0x000e680008000c00 */
[----:B------:R-:W2:Y:S04]  /*6a20*/  LDS.128 R16, [R0+UR4+0x300] ;  /* 0x0003000400107984 */ /* 0x000ea80008000c00 */
[----:B------:R-:W-:Y:S04]  /*6a30*/  LDS.128 R4, [R0+UR4] ;  /* 0x0000000400047984 */ /* 0x000fe80008000c00 */
[----:B0-----:R-:W-:Y:S01]  /*6a40*/  STL [R1+0x154], R13 ;  /* 0x0001540d01007387 */ /* 0x001fe20000100800 */
[----:B------:R-:W-:Y:S01]  /*6a50*/  IMAD.MOV.U32 R226, RZ, RZ, R12 ;  /* 0x000000ffffe27224 */ /* 0x000fe200078e000c */
[----:B------:R-:W-:-:S02]  /*6a60*/  MOV R224, R14 ;  /* 0x0000000e00e07202 */ /* 0x000fc40000000f00 */
        /* <DEDUP_REMOVED lines=11> */
[----:B------:R-:W-:Y:S06]  /*6b20*/  BAR.SYNC.DEFER_BLOCKING 0x0 ;  /* 0x0000000000007b1d */ /* 0x000fec0000010000 */
[----:B-1----:R-:W-:Y:S04]  /*6b30*/  STL.64 [R1+0x110], R24 ;  /* 0x0001101801007387 */ /* 0x002fe80000100a00 */
[----:B------:R-:W-:Y:S04]  /*6b40*/  STL.64 [R1+0x118], R26 ;  /* 0x0001181a01007387 */ /* 0x000fe80000100a00 */
[----:B--2---:R-:W-:Y:S04]  /*6b50*/  STL.64 [R1+0x100], R16 ;  /* 0x0001001001007387 */ /* 0x004fe80000100a00 */
[----:B------:R-:W-:Y:S04]  /*6b60*/  STL.64 [R1+0x108], R18 ;  /* 0x0001081201007387 */ /* 0x000fe80000100a00 */
[----:B-----5:R1:W-:Y:S04]  /*6b70*/  STS.128 [R2+UR16], R8 ;  /* 0x0000000802007988 */ /* 0x0203e80008000c10 */
[----:B0-----:R0:W-:Y:S04]  /*6b80*/  STL.64 [R1+0xf0], R12 ;  /* 0x0000f00c01007387 */ /* 0x0011e80000100a00 */
[----:B------:R2:W-:Y:S04]  /*6b90*/  STL.64 [R1+0xf8], R14 ;  /* 0x0000f80e01007387 */ /* 0x0005e80000100a00 */
[----:B-1----:R-:W3:Y:S04]  /*6ba0*/  LDL.LU R8, [R1+0x210] ;  /* 0x0002100001087983 */ /* 0x002ee80000300800 */
[----:B------:R-:W3:Y:S04]  /*6bb0*/  LDL.LU R9, [R1+0x214] ;  /* 0x0002140001097983 */ /* 0x000ee80000300800 */
[----:B------:R-:W3:Y:S04]  /*6bc0*/  LDL.LU R10, [R1+0x240] ;  /* 0x00024000010a7983 */ /* 0x000ee80000300800 */
[----:B------:R-:W3:Y:S04]  /*6bd0*/  LDL.LU R11, [R1+0x244] ;  /* 0x00024400010b7983 */ /* 0x000ee80000300800 */
[----:B0-----:R-:W4:Y:S04]  /*6be0*/  LDL.LU R12, [R1+0x218] ;  /* 0x00021800010c7983 */ /* 0x001f280000300800 */
[----:B------:R-:W4:Y:S04]  /*6bf0*/  LDL.LU R13, [R1+0x220] ;  /* 0x00022000010d7983 */ /* 0x000f280000300800 */
[----:B--2---:R-:W4:Y:S04]  /*6c00*/  LDL.LU R14, [R1+0x248] ;  /* 0x00024800010e7983 */ /* 0x004f280000300800 */
[----:B------:R-:W4:Y:S04]  /*6c10*/  LDL.LU R15, [R1+0x250] ;  /* 0x00025000010f7983 */ /* 0x000f280000300800 */
[----:B---3--:R0:W-:Y:S04]  /*6c20*/  STS.128 [R2+UR16+0x800], R8 ;  /* 0x0008000802007988 */ /* 0x0081e80008000c10 */
        /* <DEDUP_REMOVED lines=8> */
[----:B----4-:R-:W-:Y:S04]  /*6cb0*/  STS.128 [R2+UR16+0x1000], R12 ;  /* 0x0010000c02007988 */ /* 0x010fe80008000c10 */
        /* <DEDUP_REMOVED lines=9> */
[----:B---3--:R-:W-:Y:S04]  /*6d50*/  STS.128 [R208+UR16], R16 ;  /* 0x00000010d0007988 */ /* 0x008fe80008000c10 */
[----:B------:R-:W-:Y:S04]  /*6d60*/  STS.128 [R208+UR16+0x800], R20 ;  /* 0x00080014d0007988 */ /* 0x000fe80008000c10 */
[----:B--2---:R0:W-:Y:S04]  /*6d70*/  STS.128 [R208+UR16+0x1000], R8 ;  /* 0x00100008d0007988 */ /* 0x0041e80008000c10 */
[----:B----4-:R-:W-:Y:S01]  /*6d80*/  STS.128 [R208+UR16+0x1800], R12 ;  /* 0x0018000cd0007988 */ /* 0x010fe20008000c10 */
[----:B------:R-:W-:Y:S06]  /*6d90*/  BAR.SYNC.DEFER_BLOCKING 0x0 ;  /* 0x0000000000007b1d */ /* 0x000fec0000010000 */
[----:B------:R-:W1:Y:S04]  /*6da0*/  LDS.128 R16, [R0+UR4] ;  /* 0x0000000400107984 */ /* 0x000e680008000c00 */
[----:B------:R-:W2:Y:S01]  /*6db0*/  LDS.128 R12, [R0+UR4+0x100] ;  /* 0x00010004000c7984 */ /* 0x000ea20008000c00 */
[----:B0-----:R-:W-:-:S02]  /*6dc0*/  IMAD.MOV.U32 R8, RZ, RZ, R243 ;  /* 0x000000ffff087224 */ /* 0x001fc400078e00f3 */
[----:B------:R-:W-:Y:S01]  /*6dd0*/  IMAD.MOV.U32 R9, RZ, RZ, R245 ;  /* 0x000000ffff097224 */ /* 0x000fe200078e00f5 */
[----:B------:R-:W3:Y:S01]  /*6de0*/  LDL.LU R243, [R1+0x880] ;  /* 0x0008800001f37983 */ /* 0x000ee20000300800 */
[----:B------:R-:W-:Y:S01]  /*6df0*/  IMAD.MOV.U32 R10, RZ, RZ, R221 ;  /* 0x000000ffff0a7224 */ /* 0x000fe200078e00dd */
[----:B------:R-:W-:Y:S02]  /*6e00*/  MOV R11, R223 ;  /* 0x000000df000b7202 */ /* 0x000fe40000000f00 */
[----:B------:R-:W4:Y:S04]  /*6e10*/  LDL.LU R245, [R1+0x87c] ;  /* 0x00087c0001f57983 */ /* 0x000f280000300800 */
[----:B------:R-:W5:Y:S04]  /*6e20*/  LDL.LU R221, [R1+0x878] ;  /* 0x0008780001dd7983 */ /* 0x000f680000300800 */
[----:B------:R-:W4:Y:S04]  /*6e30*/  LDL.LU R223, [R1+0x874] ;  /* 0x0008740001df7983 */ /* 0x000f280000300800 */
        /* <DEDUP_REMOVED lines=9> */
[----:B------:R-:W0:Y:S04]  /*6ed0*/  LDS.128 R20, [R0+UR4+0x500] ;  /* 0x0005000400147984 */ /* 0x000e280008000c00 */
[----:B-1----:R-:W-:Y:S04]  /*6ee0*/  STL.64 [R1+0x70], R16 ;  /* 0x0000701001007387 */ /* 0x002fe80000100a00 */
[----:B------:R-:W-:Y:S04]  /*6ef0*/  STL.64 [R1+0x78], R18 ;  /* 0x0000781201007387 */ /* 0x000fe80000100a00 */
[----:B------:R-:W1:Y:S04]  /*6f00*/  LDS.128 R16, [R0+UR4+0x600] ;  /* 0x0006000400107984 */ /* 0x000e680008000c00 */
[----:B--2---:R-:W-:Y:S04]  /*6f10*/  STL.64 [R1+0xe0], R12 ;  /* 0x0000e00c01007387 */ /* 0x004fe80000100a00 */
[----:B------:R-:W-:Y:S04]  /*6f20*/  STL.64 [R1+0xe8], R14 ;  /* 0x0000e80e01007387 */ /* 0x000fe80000100a00 */
[----:B------:R-:W2:Y:S01]  /*6f30*/  LDS.128 R12, [R0+UR4+0x700] ;  /* 0x00070004000c7984 */ /* 0x000ea20008000c00 */
[----:B------:R-:W-:Y:S06]  /*6f40*/  BAR.SYNC.DEFER_BLOCKING 0x0 ;  /* 0x0000000000007b1d */ /* 0x000fec0000010000 */
[----:B0-----:R-:W-:Y:S04]  /*6f50*/  STL.64 [R1+0xd0], R20 ;  /* 0x0000d01401007387 */ /* 0x001fe80000100a00 */
[----:B------:R-:W-:Y:S04]  /*6f60*/  STL.64 [R1+0xd8], R22 ;  /* 0x0000d81601007387 */ /* 0x000fe80000100a00 */
[----:B------:R0:W-:Y:S04]  /*6f70*/  STS.128 [R2+UR16], R8 ;  /* 0x0000000802007988 */ /* 0x0001e80008000c10 */
[----:B-1----:R-:W-:Y:S04]  /*6f80*/  STL.64 [R1+0xc0], R16 ;  /* 0x0000c01001007387 */ /* 0x002fe80000100a00 */
[----:B------:R-:W-:Y:S04]  /*6f90*/  STL.64 [R1+0xc8], R18 ;  /* 0x0000c81201007387 */ /* 0x000fe80000100a00 */
[----:B--2---:R1:W-:Y:S01]  /*6fa0*/  STL.64 [R1+0xb0], R12 ;  /* 0x0000b00c01007387 */ /* 0x0043e20000100a00 */
[----:B0-----:R-:W-:Y:S01]  /*6fb0*/  IMAD.MOV.U32 R8, RZ, RZ, R247 ;  /* 0x000000ffff087224 */ /* 0x001fe200078e00f7 */
[----:B------:R-:W-:Y:S01]  /*6fc0*/  MOV R11, R230 ;  /* 0x000000e6000b7202 */ /* 0x000fe20000000f00 */
[----:B------:R-:W-:-:S02]  /*6fd0*/  IMAD.MOV.U32 R9, RZ, RZ, R225 ;  /* 0x000000ffff097224 */ /* 0x000fc400078e00e1 */
[----:B------:R-:W-:Y:S01]  /*6fe0*/  IMAD.MOV.U32 R10, RZ, RZ, R227 ;  /* 0x000000ffff0a7224 */ /* 0x000fe200078e00e3 */
[----:B------:R0:W-:Y:S01]  /*6ff0*/  STL.64 [R1+0xb8], R14 ;  /* 0x0000b80e01007387 */ /* 0x0001e20000100a00 */
[----:B-1----:R-:W-:-:S03]  /*7000*/  IMAD.MOV.U32 R12, RZ, RZ, R232 ;  /* 0x000000ffff0c7224 */ /* 0x002fc600078e00e8 */
[----:B------:R1:W-:Y:S01]  /*7010*/  STS.128 [R2+UR16+0x800], R8 ;  /* 0x0008000802007988 */ /* 0x0003e20008000c10 */
[----:B------:R-:W-:Y:S01]  /*7020*/  IMAD.MOV.U32 R13, RZ, RZ, R234 ;  /* 0x000000ffff0d7224 */ /* 0x000fe200078e00ea */
[----:B------:R-:W-:Y:S01]  /*7030*/  MOV R19, R209 ;  /* 0x000000d100137202 */ /* 0x000fe20000000f00 */
[----:B------:R-:W-:Y:S01]  /*7040*/  IMAD.MOV.U32 R16, RZ, RZ, R220 ;  /* 0x000000ffff107224 */ /* 0x000fe200078e00dc */
[----:B------:R-:W-:Y:S01]  /*7050*/  MOV R23, R217 ;  /* 0x000000d900177202 */ /* 0x000fe20000000f00 */
[----:B------:R-:W-:Y:S01]  /*7060*/  IMAD.MOV.U32 R17, RZ, RZ, R222 ;  /* 0x000000ffff117224 */ /* 0x000fe200078e00de */
[----:B------:R-:W2:Y:S01]  /*7070*/  LDL.LU R247, [R1+0x870] ;  /* 0x0008700001f77983 */ /* 0x000ea20000300800 */
[----:B0-----:R-:W-:Y:S01]  /*7080*/  IMAD.MOV.U32 R14, RZ, RZ, R236 ;  /* 0x000000ffff0e7224 */ /* 0x001fe200078e00ec */
[----:B------:R-:W-:Y:S01]  /*7090*/  MOV R15, R238 ;  /* 0x000000ee000f7202 */ /* 0x000fe20000000f00 */
[----:B------:R-:W-:Y:S01]  /*70a0*/  IMAD.MOV.U32 R18, RZ, RZ, R229 ;  /* 0x000000ffff127224 */ /* 0x000fe200078e00e5 */
[----:B------:R-:W2:Y:S01]  /*70b0*/  LDL.LU R225, [R1+0x86c] ;  /* 0x00086c0001e17983 */ /* 0x000ea20000300800 */
[----:B-1----:R-:W-:Y:S01]  /*70c0*/  IMAD.MOV.U32 R8, RZ, RZ, R240 ;  /* 0x000000ffff087224 */ /* 0x002fe200078e00f0 */
[----:B------:R-:W-:Y:S01]  /*70d0*/  MOV R11, R246 ;  /* 0x000000f6000b7202 */ /* 0x000fe20000000f00 */
[----:B------:R-:W-:-:S02]  /*70e0*/  IMAD.MOV.U32 R9, RZ, RZ, R242 ;  /* 0x000000ffff097224 */ /* 0x000fc400078e00f2 */
[----:B------:R-:W-:Y:S01]  /*70f0*/  IMAD.MOV.U32 R10, RZ, RZ, R244 ;  /* 0x000000ffff0a7224 */ /* 0x000fe200078e00f4 */
[----:B------:R0:W-:Y:S01]  /*7100*/  STS.128 [R2+UR16+0x1000], R12 ;  /* 0x0010000c02007988 */ /* 0x0001e20008000c10 */
[----:B------:R-:W-:Y:S02]  /*7110*/  IMAD.MOV.U32 R20, RZ, RZ, R210 ;  /* 0x000000ffff147224 */ /* 0x000fe400078e00d2 */
[----:B------:R-:W-:Y:S01]  /*7120*/  IMAD.MOV.U32 R21, RZ, RZ, R216 ;  /* 0x000000ffff157224 */ /* 0x000fe200078e00d8 */
[----:B------:R1:W-:Y:S01]  /*7130*/  STS.128 [R2+UR16+0x1800], R8 ;  /* 0x0018000802007988 */ /* 0x0003e20008000c10 */
[----:B------:R-:W-:-:S03]  /*7140*/  IMAD.MOV.U32 R22, RZ, RZ, R211 ;  /* 0x000000ffff167224 */ /* 0x000fc600078e00d3 */
[----:B------:R-:W-:Y:S04]  /*7150*/  STS.128 [R208+UR16], R16 ;  /* 0x00000010d0007988 */ /* 0x000fe80008000c10 */
[----:B------:R-:W2:Y:S01]  /*7160*/  LDL.LU R227, [R1+0x868] ;  /* 0x0008680001e37983 */ /* 0x000ea20000300800 */
[----:B0-----:R-:W-:Y:S01]  /*7170*/  IMAD.MOV.U32 R12, RZ, RZ, R251 ;  /* 0x000000ffff0c7224 */ /* 0x001fe200078e00fb */
[----:B------:R-:W-:Y:S01]  /*7180*/  MOV R15, R248 ;  /* 0x000000f8000f7202 */ /* 0x000fe20000000f00 */
[----:B------:R-:W-:Y:S02]  /*7190*/  IMAD.MOV.U32 R13, RZ, RZ, R250 ;  /* 0x000000ffff0d7224 */ /* 0x000fe400078e00fa */
[----:B-1----:R-:W-:Y:S01]  /*71a0*/  IMAD.MOV.U32 R8, RZ, RZ, R212 ;  /* 0x000000ffff087224 */ /* 0x002fe200078e00d4 */
[----:B------:R-:W-:Y:S01]  /*71b0*/  MOV R11, R215 ;  /* 0x000000d7000b7202 */ /* 0x000fe20000000f00 */
[----:B------:R-:W-:-:S02]  /*71c0*/  IMAD.MOV.U32 R9, RZ, RZ, R213 ;  /* 0x000000ffff097224 */ /* 0x000fc400078e00d5 */
[----:B------:R-:W-:Y:S02]  /*71d0*/  IMAD.MOV.U32 R10, RZ, RZ, R214 ;  /* 0x000000ffff0a7224 */ /* 0x000fe400078e00d6 */
[----:B------:R-:W-:Y:S01]  /*71e0*/  IMAD.MOV.U32 R14, RZ, RZ, R249 ;  /* 0x000000ffff0e7224 */ /* 0x000fe200078e00f9 */
[----:B------:R-:W-:Y:S04]  /*71f0*/  STS.128 [R208+UR16+0x800], R20 ;  /* 0x00080014d0007988 */ /* 0x000fe80008000c10 */
[----:B------:R-:W-:Y:S04]  /*7200*/  STS.128 [R208+UR16+0x1000], R8 ;  /* 0x00100008d0007988 */ /* 0x000fe80008000c10 */
[----:B------:R-:W-:Y:S01]  /*7210*/  STS.128 [R208+UR16+0x1800], R12 ;  /* 0x0018000cd0007988 */ /* 0x000fe20008000c10 */
[----:B------:R-:W-:Y:S06]  /*7220*/  BAR.SYNC.DEFER_BLOCKING 0x0 ;  /* 0x0000000000007b1d */ /* 0x000fec0000010000 */
[----:B------:R-:W3:Y:S04]  /*7230*/  LDL.LU R230, [R1+0x864] ;  /* 0x0008640001e67983 */ /* 0x000ee80000300800 */
[----:B------:R-:W5:Y:S04]  /*7240*/  LDL.LU R232, [R1+0x860] ;  /* 0x0008600001e87983 */ /* 0x000f680000300800 */
[----:B------:R-:W4:Y:S04]  /*7250*/  LDL.LU R234, [R1+0x85c] ;  /* 0x00085c0001ea7983 */ /* 0x000f280000300800 */
[----:B------:R-:W2:Y:S04]  /*7260*/  LDL.LU R236, [R1+0x858] ;  /* 0x0008580001ec7983 */ /* 0x000ea80000300800 */
[----:B------:R-:W0:Y:S04]  /*7270*/  LDS.128 R12, [R0+UR4] ;  /* 0x00000004000c7984 */ /* 0x000e280008000c00 */
[----:B------:R-:W3:Y:S04]  /*7280*/  LDL.LU R238, [R1+0x854] ;  /* 0x0008540001ee7983 */ /* 0x000ee80000300800 */
[----:B------:R-:W5:Y:S04]  /*7290*/  LDL.LU R240, [R1+0x850] ;  /* 0x0008500001f07983 */ /* 0x000f680000300800 */
[----:B------:R-:W4:Y:S04]  /*72a0*/  LDL.LU R242, [R1+0x84c] ;  /* 0x00084c0001f27983 */ /* 0x000f280000300800 */
[----:B------:R-:W2:Y:S04]  /*72b0*/  LDL.LU R244, [R1+0x848] ;  /* 0x0008480001f47983 */ /* 0x000ea80000300800 */
        /* <DEDUP_REMOVED lines=9> */
[----:B------:R-:W3:Y:S04]  /*7350*/  LDL.LU R212, [R1+0x820] ;  /* 0x0008200001d47983 */ /* 0x000ee80000300800 */
[----:B------:R-:W3:Y:S04]  /*7360*/  LDL.LU R213, [R1+0x81c] ;  /* 0x00081c0001d57983 */ /* 0x000ee80000300800 */
[----:B------:R-:W1:Y:S04]  /*7370*/  LDS.128 R20, [R0+UR4+0x100] ;  /* 0x0001000400147984 */ /* 0x000e680008000c00 */
[----:B------:R-:W3:Y:S04]  /*7380*/  LDL.LU R214, [R1+0x818] ;  /* 0x0008180001d67983 */ /* 0x000ee80000300800 */
[----:B------:R-:W5:Y:S04]  /*7390*/  LDL.LU R215, [R1+0x814] ;  /* 0x0008140001d77983 */ /* 0x000f680000300800 */
[----:B------:R-:W1:Y:S04]  /*73a0*/  LDS.128 R16, [R0+UR4+0x200] ;  /* 0x0002000400107984 */ /* 0x000e680008000c00 */
[----:B0-----:R-:W-:Y:S04]  /*73b0*/  STL.64 [R1+0x60], R12 ;  /* 0x0000600c01007387 */ /* 0x001fe80000100a00 */
[----:B------:R-:W-:Y:S04]  /*73c0*/  STL.64 [R1+0x68], R14 ;  /* 0x0000680e01007387 */ /* 0x000fe80000100a00 */
[----:B------:R-:W0:Y:S04]  /*73d0*/  LDS.128 R12, [R0+UR4+0x300] ;  /* 0x00030004000c7984 */ /* 0x000e280008000c00 */
[----:B------:R-:W-:Y:S04]  /*73e0*/  LDS.128 R248, [R0+UR4+0x700] ;  /* 0x0007000400f87984 */ /* 0x000fe80008000c00 */
        /* <DEDUP_REMOVED lines=11> */
[----:B------:R-:W-:Y:S04]  /*74a0*/  STL.64 [R1+0x10], R16 ;  /* 0x0000101001007387 */ /* 0x000fe80000100a00 */
[----:B------:R-:W-:Y:S04]  /*74b0*/  STL.64 [R1+0x18], R18 ;  /* 0x0000181201007387 */ /* 0x000fe80000100a00 */
[----:B------:R-:W-:Y:S04]  /*74c0*/  STL [R1+0x758], R248 ;  /* 0x000758f801007387 */ /* 0x000fe80000100800 */
[----:B0-----:R-:W-:Y:S04]  /*74d0*/  STL.64 [R1], R12 ;  /* 0x0000000c01007387 */ /* 0x001fe80000100a00 */
[----:B------:R0:W-:Y:S04]  /*74e0*/  STL.64 [R1+0x8], R14 ;  /* 0x0000080e01007387 */ /* 0x0001e80000100a00 */
[----:B------:R-:W-:Y:S04]  /*74f0*/  STL [R1+0x754], R249 ;  /* 0x000754f901007387 */ /* 0x000fe80000100800 */
[----:B------:R-:W-:Y:S04]  /*7500*/  STL [R1+0x750], R250 ;  /* 0x000750fa01007387 */ /* 0x000fe80000100800 */
[----:B------:R-:W-:Y:S04]  /*7510*/  STL [R1+0x74c], R251 ;  /* 0x00074cfb01007387 */ /* 0x000fe80000100800 */
[----:B------:R-:W4:Y:S04]  /*7520*/  LDL.LU R40, [R1+0x3f0] ;  /* 0x0003f00001287983 */ /* 0x000f280000300800 */
[----:B------:R-:W4:Y:S04]  /*7530*/  LDL.LU R41, [R1+0x3f8] ;  /* 0x0003f80001297983 */ /* 0x000f280000300800 */
[----:B------:R-:W4:Y:S04]  /*7540*/  LDL.LU R42, [R1+0x430] ;  /* 0x00043000012a7983 */ /* 0x000f280000300800 */
[----:B------:R-:W4:Y:S01]  /*7550*/  LDL.LU R43, [R1+0x438] ;  /* 0x00043800012b7983 */ /* 0x000f220000300800 */
[----:B------:R-:W-:Y:S01]  /*7560*/  BAR.SYNC.DEFER_BLOCKING 0x0 ;  /* 0x0000000000007b1d */ /* 0x000fe20000010000 */
[----:B------:R-:W-:Y:S01]  /*7570*/  IMAD.MOV.U32 R8, RZ, RZ, R88 ;  /* 0x000000ffff087224 */ /* 0x000fe200078e0058 */
[----:B------:R-:W-:Y:S01]  /*7580*/  MOV R11, R106 ;  /* 0x0000006a000b7202 */ /* 0x000fe20000000f00 */
[----:B------:R-:W-:-:S02]  /*7590*/  IMAD.MOV.U32 R9, RZ, RZ, R90 ;  /* 0x000000ffff097224 */ /* 0x000fc400078e005a */
[----:B------:R-:W-:Y:S01]  /*75a0*/  IMAD.MOV.U32 R10, RZ, RZ, R104 ;  /* 0x000000ffff0a7224 */ /* 0x000fe200078e0068 */
[----:B0-----:R-:W-:Y:S01]  /*75b0*/  MOV R15, R110 ;  /* 0x0000006e000f7202 */ /* 0x001fe20000000f00 */
[----:B------:R-:W-:Y:S01]  /*75c0*/  IMAD.MOV.U32 R12, RZ, RZ, R92 ;  /* 0x000000ffff0c7224 */ /* 0x000fe200078e005c */
[----:B------:R-:W-:Y:S01]  /*75d0*/  MOV R19, R114 ;  /* 0x0000007200137202 */ /* 0x000fe20000000f00 */
[----:B------:R-:W-:Y:S02]  /*75e0*/  IMAD.MOV.U32 R13, RZ, RZ, R94 ;  /* 0x000000ffff0d7224 */ /* 0x000fe400078e005e */
[----:B------:R-:W-:Y:S02]  /*75f0*/  IMAD.MOV.U32 R14, RZ, RZ, R108 ;  /* 0x000000ffff0e7224 */ /* 0x000fe400078e006c */
[----:B------:R-:W-:Y:S02]  /*7600*/  IMAD.MOV.U32 R16, RZ, RZ, R96 ;  /* 0x000000ffff107224 */ /* 0x000fe400078e0060 */
[----:B------:R-:W-:-:S02]  /*7610*/  IMAD.MOV.U32 R17, RZ, RZ, R98 ;  /* 0x000000ffff117224 */ /* 0x000fc400078e0062 */
[----:B------:R-:W-:Y:S01]  /*7620*/  IMAD.MOV.U32 R18, RZ, RZ, R112 ;  /* 0x000000ffff127224 */ /* 0x000fe200078e0070 */
[----:B------:R0:W-:Y:S01]  /*7630*/  STS.128 [R2+UR16], R8 ;  /* 0x0000000802007988 */ /* 0x0001e20008000c10 */
[----:B------:R-:W-:Y:S01]  /*7640*/  IMAD.MOV.U32 R20, RZ, RZ, R101 ;  /* 0x000000ffff147224 */ /* 0x000fe200078e0065 */
[----:B------:R-:W-:Y:S01]  /*7650*/  MOV R23, R119 ;  /* 0x0000007700177202 */ /* 0x000fe20000000f00 */
[----:B------:R-:W-:Y:S01]  /*7660*/  IMAD.MOV.U32 R21, RZ, RZ, R103 ;  /* 0x000000ffff157224 */ /* 0x000fe200078e0067 */
[----:B------:R1:W-:Y:S01]  /*7670*/  STS.128 [R2+UR16+0x800], R12 ;  /* 0x0008000c02007988 */ /* 0x0003e20008000c10 */
[----:B------:R-:W-:-:S03]  /*7680*/  IMAD.MOV.U32 R22, RZ, RZ, R117 ;  /* 0x000000ffff167224 */ /* 0x000fc600078e0075 */
[----:B------:R1:W-:Y:S01]  /*7690*/  STS.128 [R2+UR16+0x1000], R16 ;  /* 0x0010001002007988 */ /* 0x0003e20008000c10 */
[----:B0-----:R-:W-:Y:S01]  /*76a0*/  IMAD.MOV.U32 R8, RZ, RZ, R100 ;  /* 0x000000ffff087224 */ /* 0x001fe200078e0064 */
[----:B------:R-:W-:Y:S01]  /*76b0*/  MOV R11, R118 ;  /* 0x00000076000b7202 */ /* 0x000fe20000000f00 */
[----:B------:R-:W-:Y:S02]  /*76c0*/  IMAD.MOV.U32 R9, RZ, RZ, R102 ;  /* 0x000000ffff097224 */ /* 0x000fe400078e0066 */
[----:B------:R-:W-:Y:S01]  /*76d0*/  IMAD.MOV.U32 R10, RZ, RZ, R116 ;  /* 0x000000ffff0a7224 */ /* 0x000fe200078e0074 */
[----:B-1----:R-:W-:Y:S01]  /*76e0*/  MOV R15, R111 ;  /* 0x0000006f000f7202 */ /* 0x002fe20000000f00 */
[----:B------:R-:W-:Y:S02]  /*76f0*/  IMAD.MOV.U32 R12, RZ, RZ, R93 ;  /* 0x000000ffff0c7224 */ /* 0x000fe400078e005d */
[----:B------:R-:W-:Y:S01]  /*7700*/  IMAD.MOV.U32 R13, RZ, RZ, R95 ;  /* 0x000000ffff0d7224 */ /* 0x000fe200078e005f */
[----:B------:R0:W-:Y:S01]  /*7710*/  STS.128 [R2+UR16+0x1800], R8 ;  /* 0x0018000802007988 */ /* 0x0001e20008000c10 */
[----:B------:R-:W-:Y:S01]  /*7720*/  IMAD.MOV.U32 R14, RZ, RZ, R109 ;  /* 0x000000ffff0e7224 */ /* 0x000fe200078e006d */
[----:B------:R-:W-:Y:S01]  /*7730*/  MOV R19, R115 ;  /* 0x0000007300137202 */ /* 0x000fe20000000f00 */
[----:B------:R-:W-:-:S02]  /*7740*/  IMAD.MOV.U32 R16, RZ, RZ, R97 ;  /* 0x000000ffff107224 */ /* 0x000fc400078e0061 */
[----:B------:R-:W-:Y:S02]  /*7750*/  IMAD.MOV.U32 R17, RZ, RZ, R99 ;  /* 0x000000ffff117224 */ /* 0x000fe400078e0063 */
[----:B------:R-:W-:Y:S01]  /*7760*/  IMAD.MOV.U32 R18, RZ, RZ, R113 ;  /* 0x000000ffff127224 */ /* 0x000fe200078e0071 */
[----:B------:R-:W-:Y:S01]  /*7770*/  STS.128 [R208+UR16+0x800], R12 ;  /* 0x0008000cd0007988 */ /* 0x000fe20008000c10 */
[----:B0-----:R-:W-:Y:S01]  /*7780*/  IMAD.MOV.U32 R8, RZ, RZ, R89 ;  /* 0x000000ffff087224 */ /* 0x001fe200078e0059 */
[----:B------:R-:W-:Y:S01]  /*7790*/  MOV R11, R107 ;  /* 0x0000006b000b7202 */ /* 0x000fe20000000f00 */
[----:B------:R-:W-:Y:S02]  /*77a0*/  IMAD.MOV.U32 R9, RZ, RZ, R91 ;  /* 0x000000ffff097224 */ /* 0x000fe400078e005b */
[----:B------:R-:W-:Y:S01]  /*77b0*/  IMAD.MOV.U32 R10, RZ, RZ, R105 ;  /* 0x000000ffff0a7224 */ /* 0x000fe200078e0069 */
[----:B------:R-:W-:Y:S04]  /*77c0*/  STS.128 [R208+UR16+0x1000], R16 ;  /* 0x00100010d0007988 */ /* 0x000fe80008000c10 */
[----:B------:R-:W-:Y:S04]  /*77d0*/  STS.128 [R208+UR16], R8 ;  /* 0x00000008d0007988 */ /* 0x000fe80008000c10 */
[----:B------:R-:W-:Y:S01]  /*77e0*/  STS.128 [R208+UR16+0x1800], R20 ;  /* 0x00180014d0007988 */ /* 0x000fe20008000c10 */
[----:B------:R-:W-:Y:S06]  /*77f0*/  BAR.SYNC.DEFER_BLOCKING 0x0 ;  /* 0x0000000000007b1d */ /* 0x000fec0000010000 */
[----:B------:R-:W0:Y:S04]  /*7800*/  LDS.128 R36, [R0+UR4] ;  /* 0x0000000400247984 */ /* 0x000e280008000c00 */
[----:B------:R-:W1:Y:S04]  /*7810*/  LDS.128 R32, [R0+UR4+0x100] ;  /* 0x0001000400207984 */ /* 0x000e680008000c00 */
[----:B------:R-:W2:Y:S04]  /*7820*/  LDS.128 R28, [R0+UR4+0x200] ;  /* 0x00020004001c7984 */ /* 0x000ea80008000c00 */
[----:B------:R-:W-:Y:S04]  /*7830*/  LDS.128 R24, [R0+UR4+0x300] ;  /* 0x0003000400187984 */ /* 0x000fe80008000c00 */
[----:B------:R-:W-:Y:S04]  /*7840*/  LDS.128 R20, [R0+UR4+0x400] ;  /* 0x0004000400147984 */ /* 0x000fe80008000c00 */
[----:B------:R-:W-:Y:S04]  /*7850*/  LDS.128 R16, [R0+UR4+0x500] ;  /* 0x0005000400107984 */ /* 0x000fe80008000c00 */
[----:B------:R-:W-:Y:S04]  /*7860*/  LDS.128 R12, [R0+UR4+0x600] ;  /* 0x00060004000c7984 */ /* 0x000fe80008000c00 */
[----:B------:R-:W-:Y:S01]  /*7870*/  LDS.128 R8, [R0+UR4+0x700] ;  /* 0x0007000400087984 */ /* 0x000fe20008000c00 */
[----:B------:R-:W-:Y:S06]  /*7880*/  BAR.SYNC.DEFER_BLOCKING 0x0 ;  /* 0x0000000000007b1d */ /* 0x000fec0000010000 */
[----:B0-----:R-:W-:Y:S04]  /*7890*/  STL [R1+0x768], R36 ;  /* 0x0007682401007387 */ /* 0x001fe80000100800 */
[----:B------:R-:W-:Y:S04]  /*78a0*/  STL [R1+0x764], R37 ;  /* 0x0007642501007387 */ /* 0x000fe80000100800 */
[----:B------:R-:W-:Y:S04]  /*78b0*/  STL [R1+0x760], R38 ;  /* 0x0007602601007387 */ /* 0x000fe80000100800 */
[----:B------:R-:W-:Y:S04]  /*78c0*/  STL [R1+0x75c], R39 ;  /* 0x00075c2701007387 */ /* 0x000fe80000100800 */
[----:B-1----:R-:W-:Y:S04]  /*78d0*/  STL [R1+0x778], R32 ;  /* 0x0007782001007387 */ /* 0x002fe80000100800 */
[----:B------:R-:W-:Y:S04]  /*78e0*/  STL [R1+0x774], R33 ;  /* 0x0007742101007387 */ /* 0x000fe80000100800 */
[----:B------:R-:W-:Y:S04]  /*78f0*/  STL [R1+0x770], R34 ;  /* 0x0007702201007387 */ /* 0x000fe80000100800 */
[----:B------:R-:W-:Y:S04]  /*7900*/  STL [R1+0x76c], R35 ;  /* 0x00076c2301007387 */ /* 0x000fe80000100800 */
[----:B--2---:R-:W-:Y:S04]  /*7910*/  STL [R1+0x77c], R31 ;  /* 0x00077c1f01007387 */ /* 0x004fe80000100800 */
[----:B----4-:R0:W-:Y:S04]  /*7920*/  STS.128 [R2+UR16], R40 ;  /* 0x0000002802007988 */ /* 0x0101e80008000c10 */
        /* <DEDUP_REMOVED lines=8> */
[----:B--2---:R0:W-:Y:S04]  /*79b0*/  STS.128 [R2+UR16+0x800], R40 ;  /* 0x0008002802007988 */ /* 0x0041e80008000c10 */
[----:B0-----:R-:W2:Y:S04]  /*79c0*/  LDL.LU R40, [R1+0x420] ;  /* 0x0004200001287983 */ /* 0x001ea80000300800 */
[----:B------:R-:W2:Y:S04]  /*79d0*/  LDL.LU R41, [R1+0x428] ;  /* 0x0004280001297983 */ /* 0x000ea80000300800 */
[----:B------:R-:W2:Y:S01]  /*79e0*/  LDL.LU R42, [R1+0x460] ;  /* 0x00046000012a7983 */ /* 0x000ea20000300800 */
[----:B-----5:R-:W-:-:S03]  /*79f0*/  IMAD.MOV.U32 R43, RZ, RZ, R215 ;  /* 0x000000ffff2b7224 */ /* 0x020fc600078e00d7 */
[----:B------:R-:W5:Y:S04]  /*7a00*/  LDL.LU R215, [R1+0x810] ;  /* 0x0008100001d77983 */ /* 0x000f680000300800 */
[----:B----4-:R0:W-:Y:S02]  /*7a10*/  STS.128 [R2+UR16+0x1000], R44 ;  /* 0x0010002c02007988 */ /* 0x0101e40008000c10 */
[----:B0-----:R-:W-:Y:S01]  /*7a20*/  IMAD.MOV.U32 R44, RZ, RZ, R211 ;  /* 0x000000ffff2c7224 */ /* 0x001fe200078e00d3 */
[----:B------:R-:W-:Y:S01]  /*7a30*/  MOV R46, R210 ;  /* 0x000000d2002e7202 */ /* 0x000fe20000000f00 */
[----:B------:R-:W-:Y:S02]  /*7a40*/  IMAD.MOV.U32 R45, RZ, RZ, R216 ;  /* 0x000000ffff2d7224 */ /* 0x000fe400078e00d8 */
[----:B---3--:R-:W-:Y:S01]  /*7a50*/  IMAD.MOV.U32 R47, RZ, RZ, R209 ;  /* 0x000000ffff2f7224 */ /* 0x008fe200078e00d1 */
[----:B------:R-:W-:Y:S01]  /*7a60*/  MOV R50, R220 ;  /* 0x000000dc00327202 */ /* 0x000fe20000000f00 */
[----:B------:R-:W-:Y:S01]  /*7a70*/  IMAD.MOV.U32 R48, RZ, RZ, R229 ;  /* 0x000000ffff307224 */ /* 0x000fe200078e00e5 */
[----:B------:R-:W-:Y:S01]  /*7a80*/  MOV R54, R240 ;  /* 0x000000f000367202 */ /* 0x000fe20000000f00 */
[----:B------:R-:W-:-:S02]  /*7a90*/  IMAD.MOV.U32 R49, RZ, RZ, R222 ;  /* 0x000000ffff317224 */ /* 0x000fc400078e00de */
[----:B------:R-:W-:Y:S02]  /*7aa0*/  IMAD.MOV.U32 R51, RZ, RZ, R246 ;  /* 0x000000ffff337224 */ /* 0x000fe400078e00f6 */
[----:B------:R-:W-:Y:S02]  /*7ab0*/  IMAD.MOV.U32 R52, RZ, RZ, R244 ;  /* 0x000000ffff347224 */ /* 0x000fe400078e00f4 */
[----:B------:R-:W-:Y:S02]  /*7ac0*/  IMAD.MOV.U32 R53, RZ, RZ, R242 ;  /* 0x000000ffff357224 */ /* 0x000fe400078e00f2 */
[----:B------:R-:W-:Y:S01]  /*7ad0*/  IMAD.MOV.U32 R55, RZ, RZ, R238 ;  /* 0x000000ffff377224 */ /* 0x000fe200078e00ee */
[----:B------:R-:W-:Y:S01]  /*7ae0*/  MOV R70, R232 ;  /* 0x000000e800467202 */ /* 0x000fe20000000f00 */
[----:B------:R-:W-:Y:S02]  /*7af0*/  IMAD.MOV.U32 R68, RZ, RZ, R236 ;  /* 0x000000ffff447224 */ /* 0x000fe400078e00ec */
[----:B------:R-:W-:-:S02]  /*7b00*/  IMAD.MOV.U32 R69, RZ, RZ, R234 ;  /* 0x000000ffff457224 */ /* 0x000fc400078e00ea */
[----:B------:R-:W-:Y:S01]  /*7b10*/  IMAD.MOV.U32 R71, RZ, RZ, R230 ;  /* 0x000000ffff477224 */ /* 0x000fe200078e00e6 */
[----:B------:R-:W-:Y:S01]  /*7b20*/  MOV R74, R243 ;  /* 0x000000f3004a7202 */ /* 0x000fe20000000f00 */
[----:B------:R-:W-:Y:S02]  /*7b30*/  IMAD.MOV.U32 R72, RZ, RZ, R221 ;  /* 0x000000ffff487224 */ /* 0x000fe400078e00dd */
[----:B------:R-:W-:Y:S02]  /*7b40*/  IMAD.MOV.U32 R73, RZ, RZ, R245 ;  /* 0x000000ffff497224 */ /* 0x000fe400078e00f5 */
        /* <DEDUP_REMOVED lines=14> */
[----:B------:R-:W-:Y:S01]  /*7c30*/  IMAD.MOV.U32 R92, RZ, RZ, R183 ;  /* 0x000000ffff5c7224 */ /* 0x000fe200078e00b7 */
[----:B------:R-:W-:Y:S01]  /*7c40*/  MOV R97, R170 ;  /* 0x000000aa00617202 */ /* 0x000fe20000000f00 */
[----:B------:R-:W-:Y:S02]  /*7c50*/  IMAD.MOV.U32 R94, RZ, RZ, R181 ;  /* 0x000000ffff5e7224 */ /* 0x000fe400078e00b5 */
[----:B------:R-:W-:Y:S02]  /*7c60*/  IMAD.MOV.U32 R95, RZ, RZ, R180 ;  /* 0x000000ffff5f7224 */ /* 0x000fe400078e00b4 */
[----:B------:R-:W-:Y:S02]  /*7c70*/  IMAD.MOV.U32 R96, RZ, RZ, R171 ;  /* 0x000000ffff607224 */ /* 0x000fe400078e00ab */
[----:B------:R-:W-:-:S02]  /*7c80*/  IMAD.MOV.U32 R98, RZ, RZ, R169 ;  /* 0x000000ffff627224 */ /* 0x000fc400078e00a9 */
[----:B------:R-:W-:Y:S01]  /*7c90*/  IMAD.MOV.U32 R99, RZ, RZ, R168 ;  /* 0x000000ffff637224 */ /* 0x000fe200078e00a8 */
[----:B--2---:R0:W-:Y:S02]  /*7ca0*/  STS.128 [R2+UR16+0x1800], R40 ;  /* 0x0018002802007988 */ /* 0x0041e40008000c10 */
[----:B0-----:R-:W-:Y:S01]  /*7cb0*/  IMAD.MOV.U32 R40, RZ, RZ, R214 ;  /* 0x000000ffff287224 */ /* 0x001fe200078e00d6 */
[----:B------:R-:W-:Y:S01]  /*7cc0*/  MOV R42, R212 ;  /* 0x000000d4002a7202 */ /* 0x000fe20000000f00 */
[----:B------:R-:W2:Y:S01]  /*7cd0*/  LDL.LU R214, [R1+0x80c] ;  /* 0x00080c0001d67983 */ /* 0x000ea20000300800 */
[----:B------:R-:W-:Y:S02]  /*7ce0*/  IMAD.MOV.U32 R41, RZ, RZ, R213 ;  /* 0x000000ffff297224 */ /* 0x000fe400078e00d5 */
[----:B------:R-:W-:Y:S01]  /*7cf0*/  IMAD.MOV.U32 R43, RZ, RZ, R217 ;  /* 0x000000ffff2b7224 */ /* 0x000fe200078e00d9 */
[----:B------:R-:W3:Y:S04]  /*7d00*/  LDL.LU R213, [R1+0x808] ;  /* 0x0008080001d57983 */ /* 0x000ee80000300800 */
[----:B------:R-:W4:Y:S04]  /*7d10*/  LDL.LU R212, [R1+0x804] ;  /* 0x0008040001d47983 */ /* 0x000f280000300800 */
[----:B------:R-:W5:Y:S04]  /*7d20*/  LDL.LU R217, [R1+0x800] ;  /* 0x0008000001d97983 */ /* 0x000f680000300800 */
[----:B------:R-:W2:Y:S04]  /*7d30*/  LDL.LU R211, [R1+0x7fc] ;  /* 0x0007fc0001d37983 */ /* 0x000ea80000300800 */
[----:B------:R-:W3:Y:S04]  /*7d40*/  LDL.LU R216, [R1+0x7f8] ;  /* 0x0007f80001d87983 */ /* 0x000ee80000300800 */
[----:B------:R-:W4:Y:S04]  /*7d50*/  LDL.LU R210, [R1+0x7f4] ;  /* 0x0007f40001d27983 */ /* 0x000f280000300800 */
[----:B------:R-:W5:Y:S04]  /*7d60*/  LDL.LU R209, [R1+0x7f0] ;  /* 0x0007f00001d17983 */ /* 0x000f680000300800 */
[----:B------:R-:W-:Y:S04]  /*7d70*/  STS.128 [R208+UR16], R40 ;  /* 0x00000028d0007988 */ /* 0x000fe80008000c10 */
[----:B------:R-:W-:Y:S04]  /*7d80*/  STS.128 [R208+UR16+0x800], R44 ;  /* 0x0008002cd0007988 */ /* 0x000fe80008000c10 */
[----:B------:R-:W-:Y:S04]  /*7d90*/  STS.128 [R208+UR16+0x1000], R48 ;  /* 0x00100030d0007988 */ /* 0x000fe80008000c10 */
[----:B------:R-:W-:Y:S01]  /*7da0*/  STS.128 [R208+UR16+0x1800], R52 ;  /* 0x00180034d0007988 */ /* 0x000fe20008000c10 */
[----:B------:R-:W-:Y:S06]  /*7db0*/  BAR.SYNC.DEFER_BLOCKING 0x0 ;  /* 0x0000000000007b1d */ /* 0x000fec0000010000 */
[----:B------:R-:W0:Y:S01]  /*7dc0*/  S2R R104, SR_TID.X ;  /* 0x0000000000687919 */ /* 0x000e220000002100 */
[----:B------:R-:W2:Y:S04]  /*7dd0*/  LDL.LU R229, [R1+0x7ec] ;  /* 0x0007ec0001e57983 */ /* 0x000ea80000300800 */
[----:B------:R-:W2:Y:S04]  /*7de0*/  LDL.LU R222, [R1+0x7e8] ;  /* 0x0007e80001de7983 */ /* 0x000ea80000300800 */
[----:B------:R-:W2:Y:S04]  /*7df0*/  LDL.LU R220, [R1+0x7e4] ;  /* 0x0007e40001dc7983 */ /* 0x000ea80000300800 */
[----:B------:R-:W1:Y:S04]  /*7e00*/  LDS.128 R80, [R0+UR4] ;  /* 0x0000000400507984 */ /* 0x000e680008000c00 */
[----:B------:R-:W2:Y:S04]  /*7e10*/  LDS.128 R64, [R0+UR4+0x100] ;  /* 0x0001000400407984 */ /* 0x000ea80008000c00 */
[----:B------:R-:W2:Y:S04]  /*7e20*/  LDS.128 R60, [R0+UR4+0x200] ;  /* 0x00020004003c7984 */ /* 0x000ea80008000c00 */
[----:B------:R-:W2:Y:S04]  /*7e30*/  LDS.128 R56, [R0+UR4+0x300] ;  /* 0x0003000400387984 */ /* 0x000ea80008000c00 */
[----:B------:R-:W2:Y:S04]  /*7e40*/  LDS.128 R52, [R0+UR4+0x400] ;  /* 0x0004000400347984 */ /* 0x000ea80008000c00 */
[----:B------:R-:W2:Y:S04]  /*7e50*/  LDS.128 R48, [R0+UR4+0x500] ;  /* 0x0005000400307984 */ /* 0x000ea80008000c00 */
[----:B------:R-:W2:Y:S04]  /*7e60*/  LDS.128 R44, [R0+UR4+0x600] ;  /* 0x00060004002c7984 */ /* 0x000ea80008000c00 */
[----:B------:R-:W2:Y:S01]  /*7e70*/  LDS.128 R40, [R0+UR4+0x700] ;  /* 0x0007000400287984 */ /* 0x000ea20008000c00 */
[----:B------:R-:W-:Y:S01]  /*7e80*/  BAR.SYNC.DEFER_BLOCKING 0x0 ;  /* 0x0000000000007b1d */ /* 0x000fe20000010000 */
[----:B0-----:R-:W-:-:S05]  /*7e90*/  SHF.R.U32.HI R104, RZ, 0x5, R104 ;  /* 0x00000005ff687819 */ /* 0x001fca0000011668 */
[----:B------:R-:W2:Y:S04]  /*7ea0*/  LDL.LU R246, [R1+0x7e0] ;  /* 0x0007e00001f67983 */ /* 0x000ea80000300800 */
[----:B------:R0:W-:Y:S04]  /*7eb0*/  STS.128 [R2+UR16], R68 ;  /* 0x0000004402007988 */ /* 0x0001e80008000c10 */
[----:B------:R1:W-:Y:S01]  /*7ec0*/  STS.128 [R2+UR16+0x1000], R72 ;  /* 0x0010004802007988 */ /* 0x0003e20008000c10 */
[----:B------:R-:W-:-:S03]  /*7ed0*/  SGXT.U32 R104, R104, 0x2 ;  /* 0x000000026868781a */ /* 0x000fc60000000000 */
[----:B------:R-:W2:Y:S01]  /*7ee0*/  LDL.LU R244, [R1+0x7dc] ;  /* 0x0007dc0001f47983 */ /* 0x000ea20000300800 */
        /* <DEDUP_REMOVED lines=9> */
[----:B------:R-:W-:-:S02]  /*7f80*/  LOP3.LUT R104, R104, 0x78, RZ, 0xfc, !PT ;  /* 0x0000007868687812 */ /* 0x000fc400078efcff */
[----:B------:R-:W2:Y:S04]  /*7f90*/  LDL.LU R242, [R1+0x7d8] ;  /* 0x0007d80001f27983 */ /* 0x000ea80000300800 */
[----:B------:R-:W2:Y:S04]  /*7fa0*/  LDL.LU R240, [R1+0x7d4] ;  /* 0x0007d40001f07983 */ /* 0x000ea80000300800 */
[----:B------:R-:W2:Y:S01]  /*7fb0*/  LDL.LU R238, [R1+0x7d0] ;  /* 0x0007d00001ee7983 */ /* 0x000ea20000300800 */
[----:B0-----:R-:W-:Y:S01]  /*7fc0*/  IMAD.MOV.U32 R68, RZ, RZ, R239 ;  /* 0x000000ffff447224 */ /* 0x001fe200078e00ef */
[----:B------:R-:W-:Y:S01]  /*7fd0*/  MOV R70, R218 ;  /* 0x000000da00467202 */ /* 0x000fe20000000f00 */
[----:B------:R-:W-:-:S02]  /*7fe0*/  IMAD.MOV.U32 R69, RZ, RZ, R237 ;  /* 0x000000ffff457224 */ /* 0x000fc400078e00ed */
[----:B------:R-:W-:Y:S01]  /*7ff0*/  IMAD.MOV.U32 R71, RZ, RZ, R252 ;  /* 0x000000ffff477224 */ /* 0x000fe200078e00fc */
[----:B------:R-:W2:Y:S04]  /*8000*/  LDL.LU R236, [R1+0x7cc] ;  /* 0x0007cc0001ec7983 */ /* 0x000ea80000300800 */
[----:B------:R0:W-:Y:S04]  /*8010*/  STS.128 [R2+UR16+0x1800], R68 ;  /* 0x0018004402007988 */ /* 0x0001e80008000c10 */
[----:B------:R-:W-:Y:S04]  /*8020*/  STS.128 [R208+UR16+0x800], R72 ;  /* 0x00080048d0007988 */ /* 0x000fe80008000c10 */
[----:B------:R-:W-:Y:S01]  /*8030*/  STS.128 [R208+UR16+0x1000], R76 ;  /* 0x0010004cd0007988 */ /* 0x000fe20008000c10 */
[----:B------:R-:W1:Y:S01]  /*8040*/  S2R R218, SR_TID.X ;  /* 0x0000000000da7919 */ /* 0x000e620000002100 */
[----:B0-----:R-:W-:Y:S01]  /*8050*/  IMAD.MOV.U32 R68, RZ, RZ, R219 ;  /* 0x000000ffff447224 */ /* 0x001fe200078e00db */
[----:B------:R-:W-:Y:S01]  /*8060*/  MOV R69, R199 ;  /* 0x000000c700457202 */ /* 0x000fe20000000f00 */
[----:B------:R-:W-:Y:S01]  /*8070*/  IMAD.MOV.U32 R70, RZ, RZ, R198 ;  /* 0x000000ffff467224 */ /* 0x000fe200078e00c6 */
[----:B------:R-:W0:Y:S01]  /*8080*/  S2R R252, SR_TID.X ;  /* 0x0000000000fc7919 */ /* 0x000e220000002100 */
[----:B------:R-:W-:Y:S01]  /*8090*/  IMAD.MOV.U32 R71, RZ, RZ, R197 ;  /* 0x000000ffff477224 */ /* 0x000fe200078e00c5 */
[----:B------:R1:W-:Y:S04]  /*80a0*/  STS.128 [R208+UR16+0x1800], R84 ;  /* 0x00180054d0007988 */ /* 0x0003e80008000c10 */
[----:B------:R-:W-:Y:S01]  /*80b0*/  STS.128 [R208+UR16], R68 ;  /* 0x00000044d0007988 */ /* 0x000fe20008000c10 */
[----:B------:R-:W-:Y:S01]  /*80c0*/  BAR.SYNC.DEFER_BLOCKING 0x0 ;  /* 0x0000000000007b1d */ /* 0x000fe20000010000 */
[----:B-1----:R-:W-:Y:S01]  /*80d0*/  IMAD.MOV.U32 R84, RZ, RZ, R156 ;  /* 0x000000ffff547224 */ /* 0x002fe200078e009c */
[----:B------:R-:W-:Y:S01]  /*80e0*/  MOV R85, R155 ;  /* 0x0000009b00557202 */ /* 0x000fe20000000f00 */
[----:B------:R-:W-:-:S03]  /*80f0*/  IMAD.MOV.U32 R86, RZ, RZ, R154 ;  /* 0x000000ffff567224 */ /* 0x000fc600078e009a */
[----:B------:R-:W2:Y:S01]  /*8100*/  LDL.LU R234, [R1+0x7c8] ;  /* 0x0007c80001ea7983 */ /* 0x000ea20000300800 */
[----:B------:R-:W-:Y:S01]  /*8110*/  IMAD.MOV.U32 R87, RZ, RZ, R153 ;  /* 0x000000ffff577224 */ /* 0x000fe200078e0099 */
[----:B------:R-:W-:Y:S02]  /*8120*/  LOP3.LUT R218, R218, 0x60, RZ, 0xc0, !PT ;  /* 0x00000060dada7812 */ /* 0x000fe400078ec0ff */
[----:B------:R-:W2:Y:S04]  /*8130*/  LDL.LU R232, [R1+0x7c4] ;  /* 0x0007c40001e87983 */ /* 0x000ea80000300800 */
[----:B------:R-:W1:Y:S04]  /*8140*/  LDS.128 R164, [R0+UR4] ;  /* 0x0000000400a47984 */ /* 0x000e680008000c00 */
[----:B------:R-:W1:Y:S04]  /*8150*/  LDS.128 R160, [R0+UR4+0x100] ;  /* 0x0001000400a07984 */ /* 0x000e680008000c00 */
[----:B------:R-:W1:Y:S04]  /*8160*/  LDS.128 R156, [R0+UR4+0x200] ;  /* 0x00020004009c7984 */ /* 0x000e680008000c00 */
[----:B------:R-:W1:Y:S04]  /*8170*/  LDS.128 R152, [R0+UR4+0x300] ;  /* 0x0003000400987984 */ /* 0x000e680008000c00 */
[----:B------:R-:W1:Y:S04]  /*8180*/  LDS.128 R116, [R0+UR4+0x400] ;  /* 0x0004000400747984 */ /* 0x000e680008000c00 */
[----:B------:R-:W1:Y:S04]  /*8190*/  LDS.128 R68, [R0+UR4+0x500] ;  /* 0x0005000400447984 */ /* 0x000e680008000c00 */
[----:B------:R-:W1:Y:S04]  /*81a0*/  LDS.128 R76, [R0+UR4+0x600] ;  /* 0x00060004004c7984 */ /* 0x000e680008000c00 */
[----:B------:R-:W1:Y:S01]  /*81b0*/  LDS.128 R72, [R0+UR4+0x700] ;  /* 0x0007000400487984 */ /* 0x000e620008000c00 */
[----:B------:R-:W-:Y:S01]  /*81c0*/  BAR.SYNC.DEFER_BLOCKING 0x0 ;  /* 0x0000000000007b1d */ /* 0x000fe20000010000 */
[----:B------:R-:W-:Y:S01]  /*81d0*/  IMAD.SHL.U32 R219, R218, 0x8, RZ ;  /* 0x00000008dadb7824 */ /* 0x000fe200078e00ff */
[----:B0-----:R-:W-:-:S04]  /*81e0*/  LOP3.LUT R252, R252, 0x1f, RZ, 0xc0, !PT ;  /* 0x0000001ffcfc7812 */ /* 0x001fc800078ec0ff */
[----:B------:R-:W2:Y:S04]  /*81f0*/  LDL.LU R230, [R1+0x7c0] ;  /* 0x0007c00001e67983 */ /* 0x000ea80000300800 */
[----:B------:R-:W2:Y:S04]  /*8200*/  LDL.LU R227, [R1+0x7bc] ;  /* 0x0007bc0001e37983 */ /* 0x000ea80000300800 */
[----:B------:R-:W2:Y:S04]  /*8210*/  LDL.LU R225, [R1+0x7b8] ;  /* 0x0007b80001e17983 */ /* 0x000ea80000300800 */
[----:B------:R-:W2:Y:S04]  /*8220*/  LDL.LU R247, [R1+0x7b4] ;  /* 0x0007b40001f77983 */ /* 0x000ea80000300800 */
[----:B------:R0:W-:Y:S04]  /*8230*/  STS.128 [R2+UR16], R84 ;  /* 0x0000005402007988 */ /* 0x0001e80008000c10 */
[----:B------:R1:W-:Y:S04]  /*8240*/  STS.128 [R2+UR16+0x1000], R88 ;  /* 0x0010005802007988 */ /* 0x0003e80008000c10 */
[----:B------:R-:W2:Y:S04]  /*8250*/  LDL.LU R223, [R1+0x7b0] ;  /* 0x0007b00001df7983 */ /* 0x000ea80000300800 */
[----:B------:R-:W2:Y:S01]  /*8260*/  LDL.LU R221, [R1+0x7ac] ;  /* 0x0007ac0001dd7983 */ /* 0x000ea20000300800 */
[----:B0-----:R-:W-:Y:S01]  /*8270*/  IMAD.MOV.U32 R84, RZ, RZ, R195 ;  /* 0x000000ffff547224 */ /* 0x001fe200078e00c3 */
[----:B------:R-:W-:Y:S01]  /*8280*/  MOV R85, R194 ;  /* 0x000000c200557202 */ /* 0x000fe20000000f00 */
[----:B------:R-:W-:Y:S01]  /*8290*/  IMAD.MOV.U32 R86, RZ, RZ, R193 ;  /* 0x000000ffff567224 */ /* 0x000fe200078e00c1 */
[----:B------:R-:W2:Y:S01]  /*82a0*/  LDL.LU R245, [R1+0x7a8] ;  /* 0x0007a80001f57983 */ /* 0x000ea20000300800 */
[----:B------:R-:W-:Y:S01]  /*82b0*/  IMAD.MOV.U32 R87, RZ, RZ, R192 ;  /* 0x000000ffff577224 */ /* 0x000fe200078e00c0 */
[----:B-1----:R-:W-:Y:S01]  /*82c0*/  MOV R89, R174 ;  /* 0x000000ae00597202 */ /* 0x002fe20000000f00 */
[----:B------:R-:W-:Y:S01]  /*82d0*/  IMAD.MOV.U32 R88, RZ, RZ, R175 ;  /* 0x000000ffff587224 */ /* 0x000fe200078e00af */
[----:B------:R-:W2:Y:S04]  /*82e0*/  LDL.LU R243, [R1+0x7a4] ;  /* 0x0007a40001f37983 */ /* 0x000ea80000300800 */
[----:B------:R0:W-:Y:S01]  /*82f0*/  STS.128 [R2+UR16+0x800], R84 ;  /* 0x0008005402007988 */ /* 0x0001e20008000c10 */
[----:B------:R-:W-:-:S02]  /*8300*/  IMAD.MOV.U32 R90, RZ, RZ, R173 ;  /* 0x000000ffff5a7224 */ /* 0x000fc400078e00ad */
[----:B------:R-:W-:Y:S01]  /*8310*/  IMAD.MOV.U32 R91, RZ, RZ, R172 ;  /* 0x000000ffff5b7224 */ /* 0x000fe200078e00ac */
[----:B------:R-:W2:Y:S04]  /*8320*/  LDL.LU R241, [R1+0x7a0] ;  /* 0x0007a00001f17983 */ /* 0x000ea80000300800 */
[----:B------:R-:W2:Y:S04]  /*8330*/  LDL.LU R239, [R1+0x79c] ;  /* 0x00079c0001ef7983 */ /* 0x000ea80000300800 */
[----:B------:R-:W2:Y:S01]  /*8340*/  LDL.LU R237, [R1+0x798] ;  /* 0x0007980001ed7983 */ /* 0x000ea20000300800 */
[----:B0-----:R-:W-:Y:S01]  /*8350*/  IMAD.MOV.U32 R84, RZ, RZ, R187 ;  /* 0x000000ffff547224 */ /* 0x001fe200078e00bb */
[----:B------:R-:W-:Y:S01]  /*8360*/  MOV R85, R186 ;  /* 0x000000ba00557202 */ /* 0x000fe20000000f00 */
[----:B------:R-:W-:-:S02]  /*8370*/  IMAD.MOV.U32 R86, RZ, RZ, R185 ;  /* 0x000000ffff567224 */ /* 0x000fc400078e00b9 */
[----:B------:R-:W-:-:S05]  /*8380*/  IMAD.MOV.U32 R87, RZ, RZ, R184 ;  /* 0x000000ffff577224 */ /* 0x000fca00078e00b8 */
[----:B------:R0:W-:Y:S04]  /*8390*/  STS.128 [R2+UR16+0x1800], R84 ;  /* 0x0018005402007988 */ /* 0x0001e80008000c10 */
[----:B------:R1:W-:Y:S04]  /*83a0*/  STS.128 [R208+UR16], R92 ;  /* 0x0000005cd0007988 */ /* 0x0003e80008000c10 */
[----:B------:R3:W-:Y:S01]  /*83b0*/  STS.128 [R208+UR16+0x1000], R88 ;  /* 0x00100058d0007988 */ /* 0x0007e20008000c10 */
[----:B0-----:R-:W-:Y:S01]  /*83c0*/  IMAD.MOV.U32 R84, RZ, RZ, R179 ;  /* 0x000000ffff547224 */ /* 0x001fe200078e00b3 */
[----:B------:R-:W-:Y:S01]  /*83d0*/  MOV R85, R178 ;  /* 0x000000b200557202 */ /* 0x000fe20000000f00 */
[----:B------:R-:W-:-:S02]  /*83e0*/  IMAD.MOV.U32 R86, RZ, RZ, R177 ;  /* 0x000000ffff567224 */ /* 0x000fc400078e00b1 */
[----:B------:R-:W-:Y:S01]  /*83f0*/  IMAD.MOV.U32 R87, RZ, RZ, R176 ;  /* 0x000000ffff577224 */ /* 0x000fe200078e00b0 */
[----:B------:R-:W-:Y:S01]  /*8400*/  STS.128 [R208+UR16+0x1800], R96 ;  /* 0x00180060d0007988 */ /* 0x000fe20008000c10 */
[----:B-1----:R-:W0:Y:S03]  /*8410*/  LDC.64 R92, c[0x0][0x220] ;  /* 0x00008800ff5c7b82 */ /* 0x002e260000000a00 */
[----:B------:R1:W-:Y:S05]  /*8420*/  STS.128 [R208+UR16+0x800], R84 ;  /* 0x00080054d0007988 */ /* 0x0003ea0008000c10 */
[----:B------:R-:W-:Y:S01]  /*8430*/  BAR.SYNC.DEFER_BLOCKING 0x0 ;  /* 0x0000000000007b1d */ /* 0x000fe20000010000 */
[----:B---3--:R-:W-:Y:S01]  /*8440*/  IMAD.MOV.U32 R88, RZ, RZ, R120 ;  /* 0x000000ffff587224 */ /* 0x008fe200078e0078 */
[----:B------:R-:W-:Y:S01]  /*8450*/  MOV R89, R122 ;  /* 0x0000007a00597202 */ /* 0x000fe20000000f00 */
[----:B------:R-:W-:-:S03]  /*8460*/  IMAD.MOV.U32 R90, RZ, RZ, R136 ;  /* 0x000000ffff5a7224 */ /* 0x000fc600078e0088 */
[----:B------:R-:W3:Y:S04]  /*8470*/  LDS.128 R196, [R0+UR4] ;  /* 0x0000000400c47984 */ /* 0x000ee80008000c00 */
[----:B------:R-:W3:Y:S04]  /*8480*/  LDS.128 R192, [R0+UR4+0x100] ;  /* 0x0001000400c07984 */ /* 0x000ee80008000c00 */
[----:B------:R-:W3:Y:S04]  /*8490*/  LDS.128 R188, [R0+UR4+0x200] ;  /* 0x0002000400bc7984 */ /* 0x000ee80008000c00 */
[----:B------:R-:W3:Y:S04]  /*84a0*/  LDS.128 R184, [R0+UR4+0x300] ;  /* 0x0003000400b87984 */ /* 0x000ee80008000c00 */
[----:B------:R-:W3:Y:S04]  /*84b0*/  LDS.128 R180, [R0+UR4+0x400] ;  /* 0x0004000400b47984 */ /* 0x000ee80008000c00 */
[----:B------:R-:W3:Y:S04]  /*84c0*/  LDS.128 R176, [R0+UR4+0x500] ;  /* 0x0005000400b07984 */ /* 0x000ee80008000c00 */
[----:B------:R-:W3:Y:S04]  /*84d0*/  LDS.128 R172, [R0+UR4+0x600] ;  /* 0x0006000400ac7984 */ /* 0x000ee80008000c00 */
[----:B------:R-:W3:Y:S01]  /*84e0*/  LDS.128 R168, [R0+UR4+0x700] ;  /* 0x0007000400a87984 */ /* 0x000ee20008000c00 */
[----:B------:R-:W-:Y:S01]  /*84f0*/  IMAD.MOV.U32 R91, RZ, RZ, R138 ;  /* 0x000000ffff5b7224 */ /* 0x000fe200078e008a */
[----:B------:R-:W-:Y:S01]  /*8500*/  BAR.SYNC.DEFER_BLOCKING 0x0 ;  /* 0x0000000000007b1d */ /* 0x000fe20000010000 */
[----:B-1----:R-:W-:Y:S01]  /*8510*/  IMAD.MOV.U32 R84, RZ, RZ, R128 ;  /* 0x000000ffff547224 */ /* 0x002fe200078e0080 */
[----:B------:R-:W-:Y:S01]  /*8520*/  MOV R85, R130 ;  /* 0x0000008200557202 */ /* 0x000fe20000000f00 */
[----:B------:R-:W-:-:S02]  /*8530*/  IMAD.MOV.U32 R86, RZ, RZ, R144 ;  /* 0x000000ffff567224 */ /* 0x000fc400078e0090 */
[----:B------:R-:W-:Y:S01]  /*8540*/  IMAD.MOV.U32 R87, RZ, RZ, R146 ;  /* 0x000000ffff577224 */ /* 0x000fe200078e0092 */
[----:B------:R-:W-:Y:S01]  /*8550*/  MOV R97, R126 ;  /* 0x0000007e00617202 */ /* 0x000fe20000000f00 */
[----:B------:R-:W-:Y:S02]  /*8560*/  IMAD.MOV.U32 R96, RZ, RZ, R124 ;  /* 0x000000ffff607224 */ /* 0x000fe400078e007c */
[----:B------:R-:W-:Y:S02]  /*8570*/  IMAD.MOV.U32 R98, RZ, RZ, R140 ;  /* 0x000000ffff627224 */ /* 0x000fe400078e008c */
[----:B------:R-:W-:Y:S01]  /*8580*/  IMAD.MOV.U32 R99, RZ, RZ, R142 ;  /* 0x000000ffff637224 */ /* 0x000fe200078e008e */
[----:B------:R1:W-:Y:S04]  /*8590*/  STS.128 [R2+UR16], R88 ;  /* 0x0000005802007988 */ /* 0x0003e80008000c10 */
[----:B------:R4:W-:Y:S04]  /*85a0*/  STS.128 [R2+UR16+0x1000], R84 ;  /* 0x0010005402007988 */ /* 0x0009e80008000c10 */
[----:B------:R-:W-:Y:S01]  /*85b0*/  STS.128 [R2+UR16+0x800], R96 ;  /* 0x0008006002007988 */ /* 0x000fe20008000c10 */
[----:B-1----:R-:W-:Y:S01]  /*85c0*/  IMAD.MOV.U32 R88, RZ, RZ, R132 ;  /* 0x000000ffff587224 */ /* 0x002fe200078e0084 */
[----:B------:R-:W-:Y:S01]  /*85d0*/  MOV R89, R134 ;  /* 0x0000008600597202 */ /* 0x000fe20000000f00 */
[----:B------:R-:W-:-:S02]  /*85e0*/  IMAD.MOV.U32 R90, RZ, RZ, R148 ;  /* 0x000000ffff5a7224 */ /* 0x000fc400078e0094 */
[----:B------:R-:W-:Y:S01]  /*85f0*/  IMAD.MOV.U32 R91, RZ, RZ, R150 ;  /* 0x000000ffff5b7224 */ /* 0x000fe200078e0096 */
[----:B----4-:R-:W-:Y:S01]  /*8600*/  MOV R85, R123 ;  /* 0x0000007b00557202 */ /* 0x010fe20000000f00 */
[----:B------:R-:W-:Y:S02]  /*8610*/  IMAD.MOV.U32 R84, RZ, RZ, R121 ;  /* 0x000000ffff547224 */ /* 0x000fe400078e0079 */
[----:B------:R-:W-:Y:S02]  /*8620*/  IMAD.MOV.U32 R86, RZ, RZ, R137 ;  /* 0x000000ffff567224 */ /* 0x000fe400078e0089 */
[----:B------:R-:W-:Y:S01]  /*8630*/  IMAD.MOV.U32 R87, RZ, RZ, R139 ;  /* 0x000000ffff577224 */ /* 0x000fe200078e008b */
[----:B------:R-:W-:Y:S04]  /*8640*/  STS.128 [R2+UR16+0x1800], R88 ;  /* 0x0018005802007988 */ /* 0x000fe80008000c10 */
[----:B------:R1:W-:Y:S02]  /*8650*/  STS.128 [R208+UR16], R84 ;  /* 0x00000054d0007988 */ /* 0x0003e40008000c10 */
[----:B-1----:R-:W-:-:S02]  /*8660*/  IMAD.MOV.U32 R87, RZ, RZ, R147 ;  /* 0x000000ffff577224 */ /* 0x002fc400078e0093 */
[----:B------:R-:W-:Y:S02]  /*8670*/  IMAD.SHL.U32 R147, R104, 0x100, RZ ;  /* 0x0000010068937824 */ /* 0x000fe400078e00ff */
[----:B------:R-:W1:Y:S01]  /*8680*/  S2R R104, SR_TID.X ;  /* 0x0000000000687919 */ /* 0x000e620000002100 */
[-C--:B0-----:R-:W-:Y:S01]  /*8690*/  LEA R2, P0, R218, R92.reuse, 0x5 ;  /* 0x0000005cda027211 */ /* 0x081fe200078028ff */
[----:B------:R-:W-:Y:S01]  /*86a0*/  IMAD.MOV.U32 R84, RZ, RZ, R129 ;  /* 0x000000ffff547224 */ /* 0x000fe200078e0081 */
[----:B------:R-:W-:Y:S01]  /*86b0*/  MOV R85, R131 ;  /* 0x0000008300557202 */ /* 0x000fe20000000f00 */
[----:B------:R-:W-:Y:S01]  /*86c0*/  IMAD.MOV.U32 R86, RZ, RZ, R145 ;  /* 0x000000ffff567224 */ /* 0x000fe200078e0091 */
[-C--:B------:R-:W-:Y:S02]  /*86d0*/  LEA.HI.X R3, R219, R93.reuse, RZ, 0x2, P0 ;  /* 0x0000005ddb037211 */ /* 0x080fe400000f14ff */
[----:B-----5:R-:W-:Y:S02]  /*86e0*/  LEA R94, P0, R209, R92, 0xa ;  /* 0x0000005cd15e7211 */ /* 0x020fe400078050ff */
[----:B------:R0:W-:Y:S02]  /*86f0*/  STS.128 [R208+UR16+0x1000], R84 ;  /* 0x00100054d0007988 */ /* 0x0001e40008000c10 */
[----:B------:R-:W-:Y:S01]  /*8700*/  LEA.HI.X R95, R216, R93, RZ, 0x2, P0 ;  /* 0x0000005dd85f7211 */ /* 0x000fe200000f14ff */
[----:B------:R-:W-:Y:S01]  /*8710*/  IMAD.MOV.U32 R88, RZ, RZ, R125 ;  /* 0x000000ffff587224 */ /* 0x000fe200078e007d */
[----:B------:R-:W-:Y:S01]  /*8720*/  MOV R89, R127 ;  /* 0x0000007f00597202 */ /* 0x000fe20000000f00 */
[----:B------:R-:W-:-:S02]  /*8730*/  IMAD.MOV.U32 R90, RZ, RZ, R141 ;  /* 0x000000ffff5a7224 */ /* 0x000fc400078e008d */
[----:B------:R-:W-:Y:S01]  /*8740*/  IMAD.MOV.U32 R91, RZ, RZ, R143 ;  /* 0x000000ffff5b7224 */ /* 0x000fe200078e008f */
[----:B-1----:R-:W-:-:S04]  /*8750*/  SHF.R.U32.HI R104, RZ, 0x5, R104 ;  /* 0x00000005ff687819 */ /* 0x002fc80000011668 */
[----:B------:R-:W-:Y:S02]  /*8760*/  SGXT.U32 R104, R104, 0x2 ;  /* 0x000000026868781a */ /* 0x000fe40000000000 */
[----:B0-----:R-:W-:Y:S02]  /*8770*/  LEA R84, P0, R210, R92, 0xa ;  /* 0x0000005cd2547211 */ /* 0x001fe400078050ff */
[----:B------:R-:W-:Y:S02]  /*8780*/  LOP3.LUT R104, R104, 0xa8, RZ, 0xfc, !PT ;  /* 0x000000a868687812 */ /* 0x000fe400078efcff */
[----:B------:R-:W-:-:S03]  /*8790*/  LEA.HI.X R85, R217, R93, RZ, 0x2, P0 ;  /* 0x0000005dd9557211 */ /* 0x000fc600000f14ff */
[----:B------:R-:W-:Y:S02]  /*87a0*/  IMAD.SHL.U32 R217, R104, 0x100, RZ ;  /* 0x0000010068d97824 */ /* 0x000fe400078e00ff */
[----:B------:R-:W0:Y:S01]  /*87b0*/  S2R R104, SR_TID.X ;  /* 0x0000000000687919 */ /* 0x000e220000002100 */
[----:B------:R1:W-:Y:S02]  /*87c0*/  STS.128 [R208+UR16+0x800], R88 ;  /* 0x00080058d0007988 */ /* 0x0003e40008000c10 */
[----:B-1----:R-:W-:Y:S01]  /*87d0*/  IMAD.MOV.U32 R88, RZ, RZ, R133 ;  /* 0x000000ffff587224 */ /* 0x002fe200078e0085 */
[----:B------:R-:W-:Y:S01]  /*87e0*/  MOV R89, R135 ;  /* 0x0000008700597202 */ /* 0x000fe20000000f00 */
[----:B------:R-:W-:Y:S02]  /*87f0*/  IMAD.MOV.U32 R90, RZ, RZ, R149 ;  /* 0x000000ffff5a7224 */ /* 0x000fe400078e0095 */
[----:B------:R-:W-:-:S05]  /*8800*/  IMAD.MOV.U32 R91, RZ, RZ, R151 ;  /* 0x000000ffff5b7224 */ /* 0x000fca00078e0097 */
[----:B------:R-:W-:Y:S01]  /*8810*/  STS.128 [R208+UR16+0x1800], R88 ;  /* 0x00180058d0007988 */ /* 0x000fe20008000c10 */
[C---:B------:R-:W-:Y:S01]  /*8820*/  IMAD.WIDE.U32 R2, R252.reuse, 0x4, R2 ;  /* 0x00000004fc027825 */ /* 0x040fe200078e0002 */
[----:B------:R-:W-:Y:S03]  /*8830*/  BAR.SYNC.DEFER_BLOCKING 0x0 ;  /* 0x0000000000007b1d */ /* 0x000fe60000010000 */
[----:B------:R-:W-:Y:S01]  /*8840*/  IMAD.WIDE.U32 R86, R252, 0x4, R94 ;  /* 0x00000004fc567825 */ /* 0x000fe200078e005e */
[----:B0-----:R-:W-:-:S04]  /*8850*/  SHF.R.U32.HI R104, RZ, 0x5, R104 ;  /* 0x00000005ff687819 */ /* 0x001fc80000011668 */
[----:B------:R-:W-:-:S04]  /*8860*/  SGXT.U32 R104, R104, 0x2 ;  /* 0x000000026868781a */ /* 0x000fc80000000000 */
[----:B------:R-:W-:Y:S01]  /*8870*/  LOP3.LUT R104, R104, 0xcc, RZ, 0xfc, !PT ;  /* 0x000000cc68687812 */ /* 0x000fe200078efcff */
[----:B------:R-:W-:Y:S04]  /*8880*/  STG.E desc[UR18][R2.64], R204 ;  /* 0x000000cc02007986 */ /* 0x000fe8000c101912 */
[----:B------:R-:W-:Y:S04]  /*8890*/  STG.E desc[UR18][R2.64+0x80], R206 ;  /* 0x000080ce02007986 */ /* 0x000fe8000c101912 */
[----:B------:R-:W-:Y:S04]  /*88a0*/  STG.E desc[UR18][R2.64+0x100], R200 ;  /* 0x000100c802007986 */ /* 0x000fe8000c101912 */
[----:B------:R-:W-:Y:S04]  /*88b0*/  STG.E desc[UR18][R2.64+0x180], R202 ;  /* 0x000180ca02007986 */ /* 0x000fe8000c101912 */
[----:B------:R-:W-:Y:S04]  /*88c0*/  STG.E desc[UR18][R2.64+0x200], R4 ;  /* 0x0002000402007986 */ /* 0x000fe8000c101912 */
[----:B------:R-:W-:Y:S04]  /*88d0*/  STG.E desc[UR18][R2.64+0x280], R6 ;  /* 0x0002800602007986 */ /* 0x000fe8000c101912 */
[----:B------:R-:W-:Y:S04]  /*88e0*/  STG.E desc[UR18][R2.64+0x300], R80 ;  /* 0x0003005002007986 */ /* 0x000fe8000c101912 */
[----:B------:R-:W-:Y:S04]  /*88f0*/  STG.E desc[UR18][R2.64+0x380], R82 ;  /* 0x0003805202007986 */ /* 0x000fe8000c101912 */
[----:B------:R0:W-:Y:S04]  /*8900*/  STG.E desc[UR18][R86.64], R235 ;  /* 0x000000eb56007986 */ /* 0x0001e8000c101912 */
[----:B------:R1:W-:Y:S04]  /*8910*/  STG.E desc[UR18][R86.64+0x80], R233 ;  /* 0x000080e956007986 */ /* 0x0003e8000c101912 */
[----:B------:R4:W-:Y:S04]  /*8920*/  STG.E desc[UR18][R86.64+0x100], R231 ;  /* 0x000100e756007986 */ /* 0x0009e8000c101912 */
[----:B0-----:R-:W5:Y:S04]  /*8930*/  LDL.LU R235, [R1+0x794] ;  /* 0x0007940001eb7983 */ /* 0x001f680000300800 */
[----:B-1----:R-:W3:Y:S04]  /*8940*/  LDL.LU R233, [R1+0x790] ;  /* 0x0007900001e97983 */ /* 0x002ee80000300800 */
[----:B----4-:R-:W4:Y:S04]  /*8950*/  LDL.LU R231, [R1+0x78c] ;  /* 0x00078c0001e77983 */ /* 0x010f280000300800 */
[----:B------:R0:W-:Y:S04]  /*8960*/  STG.E desc[UR18][R86.64+0x180], R228 ;  /* 0x000180e456007986 */ /* 0x0001e8000c101912 */
[----:B------:R1:W-:Y:S04]  /*8970*/  STG.E desc[UR18][R86.64+0x200], R226 ;  /* 0x000200e256007986 */ /* 0x0003e8000c101912 */
[----:B------:R2:W-:Y:S04]  /*8980*/  STG.E desc[UR18][R86.64+0x280], R224 ;  /* 0x000280e056007986 */ /* 0x0005e8000c101912 */
[----:B0-----:R-:W5:Y:S04]  /*8990*/  LDL.LU R228, [R1+0x788] ;  /* 0x0007880001e47983 */ /* 0x001f680000300800 */
[----:B-1----:R-:W5:Y:S04]  /*89a0*/  LDL.LU R226, [R1+0x784] ;  /* 0x0007840001e27983 */ /* 0x002f680000300800 */
[----:B--2---:R-:W2:Y:S01]  /*89b0*/  LDL.LU R224, [R1+0x780] ;  /* 0x0007800001e07983 */ /* 0x004ea20000300800 */
[----:B------:R-:W-:-:S03]  /*89c0*/  IMAD.SHL.U32 R33, R104, 0x100, RZ ;  /* 0x0000010068217824 */ /* 0x000fc600078e00ff */
[----:B------:R-:W5:Y:S04]  /*89d0*/  LDL.LU R112, [R1+0x738] ;  /* 0x0007380001707983 */ /* 0x000f680000300800 */
[----:B------:R-:W5:Y:S04]  /*89e0*/  LDL.LU R110, [R1+0x73c] ;  /* 0x00073c00016e7983 */ /* 0x000f680000300800 */
[----:B------:R-:W5:Y:S04]  /*89f0*/  LDL.LU R108, [R1+0x740] ;  /* 0x00074000016c7983 */ /* 0x000f680000300800 */
[----:B------:R-:W5:Y:S04]  /*8a00*/  LDL.LU R106, [R1+0x744] ;  /* 0x00074400016a7983 */ /* 0x000f680000300800 */
[----:B------:R-:W4:Y:S01]  /*8a10*/  LDL.LU R104, [R1+0x748] ;  /* 0x0007480001687983 */ /* 0x000f220000300800 */
[----:B------:R-:W-:-:S02]  /*8a20*/  LEA R132, P1, R211, R92, 0xa ;  /* 0x0000005cd3847211 */ /* 0x000fc400078250ff */
[----:B------:R-:W0:Y:S01]  /*8a30*/  S2R R211, SR_TID.X ;  /* 0x0000000000d37919 */ /* 0x000e220000002100 */
[----:B------:R-:W-:Y:S01]  /*8a40*/  IMAD.WIDE.U32 R2, R252, 0x4, R84 ;  /* 0x00000004fc027825 */ /* 0x000fe200078e0054 */
[----:B------:R-:W-:Y:S01]  /*8a50*/  STG.E desc[UR18][R86.64+0x300], R64 ;  /* 0x0003004056007986 */ /* 0x000fe2000c101912 */
[----:B------:R-:W-:-:S03]  /*8a60*/  LEA R124, P5, R215, R92, 0xa ;  /* 0x0000005cd77c7211 */ /* 0x000fc600078a50ff */
[----:B------:R1:W-:Y:S01]  /*8a70*/  STG.E desc[UR18][R86.64+0x380], R66 ;  /* 0x0003804256007986 */ /* 0x0003e2000c101912 */
[----:B------:R-:W-:-:S03]  /*8a80*/  LEA R120, P0, R225, R92, 0xa ;  /* 0x0000005ce1787211 */ /* 0x000fc600078050ff */
[----:B------:R-:W-:Y:S04]  /*8a90*/  STG.E desc[UR18][R2.64], R205 ;  /* 0x000000cd02007986 */ /* 0x000fe8000c101912 */
[----:B------:R-:W-:Y:S04]  /*8aa0*/  STG.E desc[UR18][R2.64+0x80], R207 ;  /* 0x000080cf02007986 */ /* 0x000fe8000c101912 */
[----:B------:R-:W-:Y:S04]  /*8ab0*/  STG.E desc[UR18][R2.64+0x100], R201 ;  /* 0x000100c902007986 */ /* 0x000fe8000c101912 */
[----:B------:R-:W-:Y:S04]  /*8ac0*/  STG.E desc[UR18][R2.64+0x180], R203 ;  /* 0x000180cb02007986 */ /* 0x000fe8000c101912 */
[----:B------:R-:W-:Y:S04]  /*8ad0*/  STG.E desc[UR18][R2.64+0x200], R5 ;  /* 0x0002000502007986 */ /* 0x000fe8000c101912 */
[----:B------:R-:W-:Y:S04]  /*8ae0*/  STG.E desc[UR18][R2.64+0x280], R7 ;  /* 0x0002800702007986 */ /* 0x000fe8000c101912 */
[----:B------:R-:W-:Y:S04]  /*8af0*/  STG.E desc[UR18][R2.64+0x300], R81 ;  /* 0x0003005102007986 */ /* 0x000fe8000c101912 */
[----:B------:R1:W-:Y:S01]  /*8b00*/  STG.E desc[UR18][R2.64+0x380], R83 ;  /* 0x0003805302007986 */ /* 0x0003e2000c101912 */
[----:B0-----:R-:W-:Y:S01]  /*8b10*/  SHF.R.U32.HI R211, RZ, 0x5, R211 ;  /* 0x00000005ffd37819 */ /* 0x001fe200000116d3 */
[----:B-1----:R-:W-:-:S03]  /*8b20*/  IMAD.SHL.U32 R66, R232, 0x100, RZ ;  /* 0x00000100e8427824 */ /* 0x002fc600078e00ff */
[----:B------:R-:W-:Y:S02]  /*8b30*/  SGXT.U32 R211, R211, 0x2 ;  /* 0x00000002d3d3781a */ /* 0x000fe40000000000 */
[----:B------:R-:W-:-:S04]  /*8b40*/  SHF.L.U32 R3, R225, 0x8, RZ ;  /* 0x00000008e1037819 */ /* 0x000fc800000006ff */
[----:B------:R-:W-:Y:S01]  /*8b50*/  LEA.HI.X R121, R3, R93, RZ, 0x2, P0 ;  /* 0x0000005d03797211 */ /* 0x000fe200000f14ff */
[----:B------:R-:W-:Y:S01]  /*8b60*/  IMAD.SHL.U32 R87, R239, 0x100, RZ ;  /* 0x00000100ef577824 */ /* 0x000fe200078e00ff */
[----:B------:R-:W0:Y:S01]  /*8b70*/  S2R R144, SR_TID.X ;  /* 0x0000000000907919 */ /* 0x000e220000002100 */
[----:B------:R-:W-:Y:S01]  /*8b80*/  IMAD.SHL.U32 R134, R240, 0x100, RZ ;  /* 0x00000100f0867824 */ /* 0x000fe200078e00ff */
[----:B------:R-:W-:Y:S02]  /*8b90*/  LOP3.LUT R211, R211, 0x78, RZ, 0xfc, !PT ;  /* 0x00000078d3d37812 */ /* 0x000fe400078efcff */
[-C--:B------:R-:W-:Y:S02]  /*8ba0*/  LEA R130, P2, R212, R92.reuse, 0xa ;  /* 0x0000005cd4827211 */ /* 0x080fe400078450ff */
[-C--:B------:R-:W-:Y:S01]  /*8bb0*/  LEA R126, P4, R214, R92.reuse, 0xa ;  /* 0x0000005cd67e7211 */ /* 0x080fe200078850ff */
[----:B------:R-:W-:Y:S01]  /*8bc0*/  IMAD.SHL.U32 R5, R227, 0x100, RZ ;  /* 0x00000100e3057824 */ /* 0x000fe200078e00ff */
[----:B------:R-:W-:-:S02]  /*8bd0*/  LEA R128, P3, R213, R92, 0xa ;  /* 0x0000005cd5807211 */ /* 0x000fc400078650ff */
[----:B------:R-:W-:Y:S02]  /*8be0*/  SHF.L.U32 R7, R230, 0x8, RZ ;  /* 0x00000008e6077819 */ /* 0x000fe400000006ff */
[----:B------:R-:W-:Y:S01]  /*8bf0*/  SHF.L.U32 R85, R238, 0x8, RZ ;  /* 0x00000008ee557819 */ /* 0x000fe200000006ff */
[----:B------:R-:W-:Y:S02]  /*8c00*/  IMAD.SHL.U32 R83, R236, 0x100, RZ ;  /* 0x00000100ec537824 */ /* 0x000fe400078e00ff */
[----:B------:R-:W-:Y:S01]  /*8c10*/  IMAD.SHL.U32 R84, R237, 0x100, RZ ;  /* 0x00000100ed547824 */ /* 0x000fe200078e00ff */
[----:B------:R-:W1:Y:S01]  /*8c20*/  S2R R136, SR_TID.X ;  /* 0x0000000000887919 */ /* 0x000e620000002100 */
[----:B------:R-:W-:Y:S01]  /*8c30*/  IMAD.SHL.U32 R143, R245, 0x100, RZ ;  /* 0x00000100f58f7824 */ /* 0x000fe200078e00ff */
[----:B------:R-:W-:Y:S02]  /*8c40*/  SHF.L.U32 R145, R246, 0x8, RZ ;  /* 0x00000008f6917819 */ /* 0x000fe400000006ff */
[----:B0-----:R-:W-:-:S04]  /*8c50*/  SHF.R.U32.HI R144, RZ, 0x5, R144 ;  /* 0x00000005ff907819 */ /* 0x001fc80000011690 */
[----:B------:R-:W-:-:S04]  /*8c60*/  SGXT.U32 R144, R144, 0x2 ;  /* 0x000000029090781a */ /* 0x000fc80000000000 */
[----:B------:R-:W-:Y:S01]  /*8c70*/  LOP3.LUT R144, R144, 0x8c, RZ, 0xfc, !PT ;  /* 0x0000008c90907812 */ /* 0x000fe200078efcff */
[----:B------:R-:W0:Y:S04]  /*8c80*/  S2R R146, SR_TID.X ;  /* 0x0000000000927919 */ /* 0x000e280000002100 */
[----:B------:R-:W-:Y:S01]  /*8c90*/  IMAD.SHL.U32 R201, R144, 0x100, RZ ;  /* 0x0000010090c97824 */ /* 0x000fe200078e00ff */
[----:B------:R-:W0:Y:S01]  /*8ca0*/  S2R R202, SR_TID.X ;  /* 0x0000000000ca7919 */ /* 0x000e220000002100 */
[----:B-1----:R-:W-:Y:S02]  /*8cb0*/  SHF.R.U32.HI R136, RZ, 0x5, R136 ;  /* 0x00000005ff887819 */ /* 0x002fe40000011688 */
[----:B------:R-:W-:Y:S02]  /*8cc0*/  SHF.L.U32 R81, R234, 0x8, RZ ;  /* 0x00000008ea517819 */ /* 0x000fe400000006ff */
[----:B------:R-:W-:Y:S01]  /*8cd0*/  SGXT.U32 R136, R136, 0x2 ;  /* 0x000000028888781a */ /* 0x000fe20000000000 */
[----:B------:R-:W-:-:S03]  /*8ce0*/  IMAD.SHL.U32 R135, R241, 0x100, RZ ;  /* 0x00000100f1877824 */ /* 0x000fc600078e00ff */
[----:B------:R-:W-:Y:S01]  /*8cf0*/  LOP3.LUT R136, R136, 0x7c, RZ, 0xfc, !PT ;  /* 0x0000007c88887812 */ /* 0x000fe200078efcff */
[----:B------:R-:W1:Y:S01]  /*8d00*/  S2R R138, SR_TID.X ;  /* 0x00000000008a7919 */ /* 0x000e620000002100 */
[----:B------:R-:W-:-:S03]  /*8d10*/  SHF.L.U32 R137, R242, 0x8, RZ ;  /* 0x00000008f2897819 */ /* 0x000fc600000006ff */
[----:B------:R-:W-:Y:S01]  /*8d20*/  IMAD.SHL.U32 R148, R136, 0x100, RZ ;  /* 0x0000010088947824 */ /* 0x000fe200078e00ff */
[----:B------:R-:W1:Y:S01]  /*8d30*/  S2R R142, SR_TID.X ;  /* 0x00000000008e7919 */ /* 0x000e620000002100 */
[----:B0-----:R-:W-:Y:S02]  /*8d40*/  SHF.R.U32.HI R146, RZ, 0x5, R146 ;  /* 0x00000005ff927819 */ /* 0x001fe40000011692 */
[----:B------:R-:W-:Y:S02]  /*8d50*/  SHF.R.U32.HI R202, RZ, 0x5, R202 ;  /* 0x00000005ffca7819 */ /* 0x000fe400000116ca */
[----:B------:R-:W-:Y:S02]  /*8d60*/  SGXT.U32 R146, R146, 0x2 ;  /* 0x000000029292781a */ /* 0x000fe40000000000 */
[----:B------:R-:W-:Y:S02]  /*8d70*/  SGXT.U32 R202, R202, 0x2 ;  /* 0x00000002caca781a */ /* 0x000fe40000000000 */
[----:B------:R-:W-:-:S02]  /*8d80*/  LOP3.LUT R146, R146, 0x90, RZ, 0xfc, !PT ;  /* 0x0000009092927812 */ /* 0x000fc400078efcff */
[----:B------:R-:W-:Y:S01]  /*8d90*/  LOP3.LUT R202, R202, 0x98, RZ, 0xfc, !PT ;  /* 0x00000098caca7812 */ /* 0x000fe200078efcff */
[----:B------:R-:W0:Y:S02]  /*8da0*/  S2R R140, SR_TID.X ;  /* 0x00000000008c7919 */ /* 0x000e240000002100 */
[----:B------:R-:W-:Y:S01]  /*8db0*/  IMAD.SHL.U32 R203, R146, 0x100, RZ ;  /* 0x0000010092cb7824 */ /* 0x000fe200078e00ff */
[----:B------:R-:W0:Y:S01]  /*8dc0*/  S2R R204, SR_TID.X ;  /* 0x0000000000cc7919 */ /* 0x000e220000002100 */
[----:B------:R-:W-:Y:S02]  /*8dd0*/  IMAD.SHL.U32 R207, R202, 0x100, RZ ;  /* 0x00000100cacf7824 */ /* 0x000fe400078e00ff */
[C---:B---3--:R-:W-:Y:S01]  /*8de0*/  IMAD.SHL.U32 R80, R233.reuse, 0x100, RZ ;  /* 0x00000100e9507824 */ /* 0x048fe200078e00ff */
[----:B------:R-:W-:-:S04]  /*8df0*/  LEA R102, P0, R233, R92, 0xa ;  /* 0x0000005ce9667211 */ /* 0x000fc800078050ff */
[----:B------:R-:W-:Y:S02]  /*8e00*/  LEA.HI.X R103, R80, R93, RZ, 0x2, P0 ;  /* 0x0000005d50677211 */ /* 0x000fe400000f14ff */
[-C--:B------:R-:W-:Y:S01]  /*8e10*/  LEA R86, P0, R240, R92.reuse, 0xa ;  /* 0x0000005cf0567211 */ /* 0x080fe200078050ff */
[C---:B--2---:R-:W-:Y:S01]  /*8e20*/  IMAD.SHL.U32 R2, R224.reuse, 0x100, RZ ;  /* 0x00000100e0027824 */ /* 0x044fe200078e00ff */
[----:B------:R-:W-:-:S04]  /*8e30*/  LEA R122, P6, R224, R92, 0xa ;  /* 0x0000005ce07a7211 */ /* 0x000fc800078c50ff */
[-C--:B------:R-:W-:Y:S02]  /*8e40*/  LEA.HI.X R123, R2, R93.reuse, RZ, 0x2, P6 ;  /* 0x0000005d027b7211 */ /* 0x080fe400030f14ff */
[----:B----4-:R-:W-:Y:S02]  /*8e50*/  LEA.HI.X R125, R104, R93, RZ, 0x2, P5 ;  /* 0x0000005d687d7211 */ /* 0x010fe400028f14ff */
[----:B------:R-:W-:-:S04]  /*8e60*/  LEA R104, P6, R232, R92, 0xa ;  /* 0x0000005ce8687211 */ /* 0x000fc800078c50ff */
[----:B------:R-:W-:Y:S02]  /*8e70*/  LEA.HI.X R105, R66, R93, RZ, 0x2, P6 ;  /* 0x0000005d42697211 */ /* 0x000fe400030f14ff */
[----:B------:R-:W-:-:S04]  /*8e80*/  LEA R88, P6, R239, R92, 0xa ;  /* 0x0000005cef587211 */ /* 0x000fc800078c50ff */
[-C--:B------:R-:W-:Y:S02]  /*8e90*/  LEA.HI.X R89, R87, R93.reuse, RZ, 0x2, P6 ;  /* 0x0000005d57597211 */ /* 0x080fe400030f14ff */
[-C--:B------:R-:W-:Y:S02]  /*8ea0*/  LEA.HI.X R87, R134, R93.reuse, RZ, 0x2, P0 ;  /* 0x0000005d86577211 */ /* 0x080fe400000f14ff */
[----:B------:R-:W-:Y:S02]  /*8eb0*/  LEA R134, P0, R211, R92, 0xa ;  /* 0x0000005cd3867211 */ /* 0x000fe400078050ff */
[----:B------:R-:W2:Y:S01]  /*8ec0*/  S2R R211, SR_TID.X ;  /* 0x0000000000d37919 */ /* 0x000ea20000002100 */
[----:B------:R-:W-:Y:S01]  /*8ed0*/  IMAD.SHL.U32 R64, R231, 0x100, RZ ;  /* 0x00000100e7407824 */ /* 0x000fe200078e00ff */
[-C--:B-----5:R-:W-:Y:S02]  /*8ee0*/  LEA.HI.X R133, R112, R93.reuse, RZ, 0x2, P1 ;  /* 0x0000005d70857211 */ /* 0x0a0fe400008f14ff */
[----:B------:R-:W-:-:S02]  /*8ef0*/  LEA.HI.X R131, R110, R93, RZ, 0x2, P2 ;  /* 0x0000005d6e837211 */ /* 0x000fc400010f14ff */
[-C--:B------:R-:W-:Y:S02]  /*8f00*/  LEA.HI.X R127, R106, R93.reuse, RZ, 0x2, P4 ;  /* 0x0000005d6a7f7211 */ /* 0x080fe400020f14ff */
[-C--:B------:R-:W-:Y:S02]  /*8f10*/  LEA R112, P2, R227, R92.reuse, 0xa ;  /* 0x0000005ce3707211 */ /* 0x080fe400078450ff */
[-C--:B------:R-:W-:Y:S01]  /*8f20*/  LEA R106, P5, R231, R92.reuse, 0xa ;  /* 0x0000005ce76a7211 */ /* 0x080fe200078a50ff */
[----:B------:R-:W-:Y:S01]  /*8f30*/  IMAD.SHL.U32 R6, R228, 0x100, RZ ;  /* 0x00000100e4067824 */ /* 0x000fe200078e00ff */
[----:B------:R-:W-:Y:S01]  /*8f40*/  LEA.HI.X R129, R108, R93, RZ, 0x2, P3 ;  /* 0x0000005d6c817211 */ /* 0x000fe200018f14ff */
[----:B------:R-:W-:Y:S01]  /*8f50*/  IMAD.SHL.U32 R82, R235, 0x100, RZ ;  /* 0x00000100eb527824 */ /* 0x000fe200078e00ff */
[-C--:B------:R-:W-:Y:S02]  /*8f60*/  LEA R110, P3, R228, R92.reuse, 0xa ;  /* 0x0000005ce46e7211 */ /* 0x080fe400078650ff */
[----:B------:R-:W-:-:S02]  /*8f70*/  LEA R108, P4, R230, R92, 0xa ;  /* 0x0000005ce66c7211 */ /* 0x000fc400078850ff */
[-C--:B------:R-:W-:Y:S02]  /*8f80*/  LEA.HI.X R113, R5, R93.reuse, RZ, 0x2, P2 ;  /* 0x0000005d05717211 */ /* 0x080fe400010f14ff */
[-C--:B------:R-:W-:Y:S02]  /*8f90*/  LEA.HI.X R107, R64, R93.reuse, RZ, 0x2, P5 ;  /* 0x0000005d406b7211 */ /* 0x080fe400028f14ff */
[-C--:B------:R-:W-:Y:S02]  /*8fa0*/  LEA R98, P2, R235, R92.reuse, 0xa ;  /* 0x0000005ceb627211 */ /* 0x080fe400078450ff */
[----:B------:R-:W-:Y:S02]  /*8fb0*/  LEA R90, P5, R238, R92, 0xa ;  /* 0x0000005cee5a7211 */ /* 0x000fe400078a50ff */
[-C--:B------:R-:W-:Y:S02]  /*8fc0*/  LEA.HI.X R111, R6, R93.reuse, RZ, 0x2, P3 ;  /* 0x0000005d066f7211 */ /* 0x080fe400018f14ff */
[----:B------:R-:W-:-:S02]  /*8fd0*/  LEA.HI.X R109, R7, R93, RZ, 0x2, P4 ;  /* 0x0000005d076d7211 */ /* 0x000fc400020f14ff */
[-C--:B------:R-:W-:Y:S02]  /*8fe0*/  LEA R96, P3, R236, R92.reuse, 0xa ;  /* 0x0000005cec607211 */ /* 0x080fe400078650ff */
[----:B--2---:R-:W-:Y:S02]  /*8ff0*/  SHF.R.U32.HI R211, RZ, 0x5, R211 ;  /* 0x00000005ffd37819 */ /* 0x004fe400000116d3 */
[-C--:B------:R-:W-:Y:S02]  /*9000*/  LEA R94, P4, R237, R92.reuse, 0xa ;  /* 0x0000005ced5e7211 */ /* 0x080fe400078850ff */
[-C--:B------:R-:W-:Y:S02]  /*9010*/  LEA.HI.X R99, R82, R93.reuse, RZ, 0x2, P2 ;  /* 0x0000005d52637211 */ /* 0x080fe400010f14ff */
[----:B------:R-:W-:Y:S02]  /*9020*/  LEA.HI.X R91, R85, R93, RZ, 0x2, P5 ;  /* 0x0000005d555b7211 */ /* 0x000fe400028f14ff */
[----:B------:R-:W-:-:S02]  /*9030*/  LEA R82, P5, R245, R92, 0xa ;  /* 0x0000005cf5527211 */ /* 0x000fc400078a50ff */
[----:B------:R-:W-:Y:S02]  /*9040*/  SGXT.U32 R211, R211, 0x2 ;  /* 0x00000002d3d3781a */ /* 0x000fe40000000000 */
[-C--:B------:R-:W-:Y:S02]  /*9050*/  LEA.HI.X R97, R83, R93.reuse, RZ, 0x2, P3 ;  /* 0x0000005d53617211 */ /* 0x080fe400018f14ff */
[-C--:B------:R-:W-:Y:S02]  /*9060*/  LEA.HI.X R95, R84, R93.reuse, RZ, 0x2, P4 ;  /* 0x0000005d545f7211 */ /* 0x080fe400020f14ff */
[-C--:B------:R-:W-:Y:S02]  /*9070*/  LEA R84, P6, R246, R92.reuse, 0xa ;  /* 0x0000005cf6547211 */ /* 0x080fe400078c50ff */
[----:B------:R-:W-:Y:S02]  /*9080*/  LEA.HI.X R83, R143, R93, RZ, 0x2, P5 ;  /* 0x0000005d8f537211 */ /* 0x000fe400028f14ff */
[----:B------:R-:W-:-:S02]  /*9090*/  LEA R144, P5, R144, R92, 0xa ;  /* 0x0000005c90907211 */ /* 0x000fc400078a50ff */
[----:B------:R-:W-:Y:S02]  /*90a0*/  LOP3.LUT R211, R211, 0xa8, RZ, 0xfc, !PT ;  /* 0x000000a8d3d37812 */ /* 0x000fe400078efcff */
[-C--:B------:R-:W-:Y:S02]  /*90b0*/  LEA.HI.X R85, R145, R93.reuse, RZ, 0x2, P6 ;  /* 0x0000005d91557211 */ /* 0x080fe400030f14ff */
[----:B------:R-:W-:Y:S02]  /*90c0*/  LEA.HI.X R145, R201, R93, RZ, 0x2, P5 ;  /* 0x0000005dc9917211 */ /* 0x000fe400028f14ff */
[-C--:B------:R-:W-:Y:S02]  /*90d0*/  LEA R224, P5, R211, R92.reuse, 0xa ;  /* 0x0000005cd3e07211 */ /* 0x080fe400078a50ff */
[----:B------:R-:W2:Y:S01]  /*90e0*/  S2R R211, SR_TID.X ;  /* 0x0000000000d37919 */ /* 0x000ea20000002100 */
[C---:B------:R-:W-:Y:S01]  /*90f0*/  IMAD.SHL.U32 R4, R226.reuse, 0x100, RZ ;  /* 0x00000100e2047824 */ /* 0x040fe200078e00ff */
[----:B------:R-:W-:-:S04]  /*9100*/  LEA R114, P1, R226, R92, 0xa ;  /* 0x0000005ce2727211 */ /* 0x000fc800078250ff */
[----:B------:R-:W-:Y:S02]  /*9110*/  LEA.HI.X R115, R4, R93, RZ, 0x2, P1 ;  /* 0x0000005d04737211 */ /* 0x000fe400008f14ff */
[----:B------:R-:W-:-:S04]  /*9120*/  LEA R100, P1, R234, R92, 0xa ;  /* 0x0000005cea647211 */ /* 0x000fc800078250ff */
[-C--:B------:R-:W-:Y:S02]  /*9130*/  LEA.HI.X R101, R81, R93.reuse, RZ, 0x2, P1 ;  /* 0x0000005d51657211 */ /* 0x080fe400008f14ff */
[-C--:B------:R-:W-:Y:S02]  /*9140*/  LEA R2, P1, R241, R92.reuse, 0xa ;  /* 0x0000005cf1027211 */ /* 0x080fe400078250ff */
[-C--:B------:R-:W-:Y:S02]  /*9150*/  LEA R4, P2, R242, R92.reuse, 0xa ;  /* 0x0000005cf2047211 */ /* 0x080fe400078450ff */
[-C--:B------:R-:W-:Y:S02]  /*9160*/  LEA.HI.X R3, R135, R93.reuse, RZ, 0x2, P1 ;  /* 0x0000005d87037211 */ /* 0x080fe400008f14ff */
[----:B------:R-:W-:Y:S01]  /*9170*/  LEA R136, P1, R136, R92, 0xa ;  /* 0x0000005c88887211 */ /* 0x000fe200078250ff */
[----:B------:R-:W3:Y:S01]  /*9180*/  S2R R200, SR_TID.X ;  /* 0x0000000000c87919 */ /* 0x000ee20000002100 */
[----:B------:R-:W-:-:S02]  /*9190*/  LEA.HI.X R5, R137, R93, RZ, 0x2, P2 ;  /* 0x0000005d89057211 */ /* 0x000fc400010f14ff */
[----:B------:R-:W-:Y:S02]  /*91a0*/  LEA R146, P6, R146, R92, 0xa ;  /* 0x0000005c92927211 */ /* 0x000fe400078c50ff */
[----:B--2---:R-:W-:-:S04]  /*91b0*/  SHF.R.U32.HI R211, RZ, 0x5, R211 ;  /* 0x00000005ffd37819 */ /* 0x004fc800000116d3 */
[----:B------:R-:W-:Y:S01]  /*91c0*/  SGXT.U32 R211, R211, 0x2 ;  /* 0x00000002d3d3781a */ /* 0x000fe20000000000 */
[----:B------:R-:W2:Y:S01]  /*91d0*/  S2R R206, SR_TID.X ;  /* 0x0000000000ce7919 */ /* 0x000ea20000002100 */
[-C--:B------:R-:W-:Y:S02]  /*91e0*/  LEA.HI.X R137, R148, R93.reuse, RZ, 0x2, P1 ;  /* 0x0000005d94897211 */ /* 0x080fe400008f14ff */
[----:B------:R-:W-:Y:S01]  /*91f0*/  LEA R202, P1, R202, R92, 0xa ;  /* 0x0000005ccaca7211 */ /* 0x000fe200078250ff */
[----:B------:R-:W4:Y:S01]  /*9200*/  S2R R208, SR_TID.X ;  /* 0x0000000000d07919 */ /* 0x000f220000002100 */
[----:B------:R-:W-:Y:S02]  /*9210*/  LOP3.LUT R211, R211, 0xb4, RZ, 0xfc, !PT ;  /* 0x000000b4d3d37812 */ /* 0x000fe400078efcff */
[-C--:B------:R-:W-:Y:S01]  /*9220*/  LEA.HI.X R135, R147, R93.reuse, RZ, 0x2, P0 ;  /* 0x0000005d93877211 */ /* 0x080fe200000f14ff */
[----:B------:R-:W-:Y:S01]  /*9230*/  IMAD.SHL.U32 R141, R244, 0x100, RZ ;  /* 0x00000100f48d7824 */ /* 0x000fe200078e00ff */
[----:B------:R-:W-:-:S02]  /*9240*/  LEA.HI.X R147, R203, R93, RZ, 0x2, P6 ;  /* 0x0000005dcb937211 */ /* 0x000fc400030f14ff */
[-C--:B------:R-:W-:Y:S02]  /*9250*/  LEA R80, P4, R244, R92.reuse, 0xa ;  /* 0x0000005cf4507211 */ /* 0x080fe400078850ff */
[----:B------:R-:W-:Y:S01]  /*9260*/  LEA.HI.X R203, R207, R93, RZ, 0x2, P1 ;  /* 0x0000005dcfcb7211 */ /* 0x000fe200008f14ff */
[----:B------:R-:W5:Y:S01]  /*9270*/  S2R R212, SR_TID.X ;  /* 0x0000000000d47919 */ /* 0x000f620000002100 */
[----:B------:R-:W-:Y:S02]  /*9280*/  LEA R244, P1, R211, R92, 0xa ;  /* 0x0000005cd3f47211 */ /* 0x000fe400078250ff */
[----:B------:R-:W5:Y:S01]  /*9290*/  S2R R211, SR_TID.X ;  /* 0x0000000000d37919 */ /* 0x000f620000002100 */
[----:B------:R-:W5:Y:S01]  /*92a0*/  S2R R214, SR_TID.X ;  /* 0x0000000000d67919 */ /* 0x000f620000002100 */
[----:B------:R-:W5:Y:S01]  /*92b0*/  S2R R251, SR_TID.X ;  /* 0x0000000000fb7919 */ /* 0x000f620000002100 */
[----:B-1----:R-:W-:Y:S02]  /*92c0*/  SHF.R.U32.HI R138, RZ, 0x5, R138 ;  /* 0x00000005ff8a7819 */ /* 0x002fe4000001168a */
[----:B------:R-:W-:-:S02]  /*92d0*/  SHF.R.U32.HI R142, RZ, 0x5, R142 ;  /* 0x00000005ff8e7819 */ /* 0x000fc4000001168e */
[----:B0-----:R-:W-:Y:S02]  /*92e0*/  SHF.R.U32.HI R140, RZ, 0x5, R140 ;  /* 0x00000005ff8c7819 */ /* 0x001fe4000001168c */
[----:B------:R-:W-:Y:S02]  /*92f0*/  SGXT.U32 R138, R138, 0x2 ;  /* 0x000000028a8a781a */ /* 0x000fe40000000000 */
[----:B------:R-:W-:Y:S02]  /*9300*/  SGXT.U32 R142, R142, 0x2 ;  /* 0x000000028e8e781a */ /* 0x000fe40000000000 */
[----:B------:R-:W-:Y:S02]  /*9310*/  SHF.R.U32.HI R204, RZ, 0x5, R204 ;  /* 0x00000005ffcc7819 */ /* 0x000fe400000116cc */
[----:B---3--:R-:W-:Y:S02]  /*9320*/  SHF.R.U32.HI R200, RZ, 0x5, R200 ;  /* 0x00000005ffc87819 */ /* 0x008fe400000116c8 */
[----:B------:R-:W-:-:S02]  /*9330*/  SGXT.U32 R140, R140, 0x2 ;  /* 0x000000028c8c781a */ /* 0x000fc40000000000 */
[----:B--2---:R-:W-:Y:S02]  /*9340*/  SHF.R.U32.HI R206, RZ, 0x5, R206 ;  /* 0x00000005ffce7819 */ /* 0x004fe400000116ce */
[----:B----4-:R-:W-:Y:S01]  /*9350*/  SHF.R.U32.HI R208, RZ, 0x5, R208 ;  /* 0x00000005ffd07819 */ /* 0x010fe200000116d0 */
[----:B------:R-:W-:Y:S01]  /*9360*/  IMAD.SHL.U32 R139, R243, 0x100, RZ ;  /* 0x00000100f38b7824 */ /* 0x000fe200078e00ff */
[----:B------:R-:W-:Y:S02]  /*9370*/  LOP3.LUT R138, R138, 0x80, RZ, 0xfc, !PT ;  /* 0x000000808a8a7812 */ /* 0x000fe400078efcff */
[----:B------:R-:W-:Y:S02]  /*9380*/  LOP3.LUT R142, R142, 0x88, RZ, 0xfc, !PT ;  /* 0x000000888e8e7812 */ /* 0x000fe400078efcff */
[----:B------:R-:W-:Y:S02]  /*9390*/  SGXT.U32 R204, R204, 0x2 ;  /* 0x00000002cccc781a */ /* 0x000fe40000000000 */
[----:B------:R-:W-:-:S02]  /*93a0*/  SGXT.U32 R200, R200, 0x2 ;  /* 0x00000002c8c8781a */ /* 0x000fc40000000000 */
[----:B------:R-:W-:Y:S02]  /*93b0*/  LOP3.LUT R140, R140, 0x84, RZ, 0xfc, !PT ;  /* 0x000000848c8c7812 */ /* 0x000fe400078efcff */
[----:B------:R-:W-:Y:S02]  /*93c0*/  SGXT.U32 R206, R206, 0x2 ;  /* 0x00000002cece781a */ /* 0x000fe40000000000 */
[----:B------:R-:W-:Y:S02]  /*93d0*/  LEA R6, P3, R243, R92, 0xa ;  /* 0x0000005cf3067211 */ /* 0x000fe400078650ff */
[----:B------:R-:W-:Y:S01]  /*93e0*/  SGXT.U32 R208, R208, 0x2 ;  /* 0x00000002d0d0781a */ /* 0x000fe20000000000 */
[----:B------:R-:W-:Y:S01]  /*93f0*/  IMAD.SHL.U32 R149, R138, 0x100, RZ ;  /* 0x000001008a957824 */ /* 0x000fe200078e00ff */
[----:B-----5:R-:W-:Y:S02]  /*9400*/  SHF.R.U32.HI R211, RZ, 0x5, R211 ;  /* 0x00000005ffd37819 */ /* 0x020fe400000116d3 */
[----:B------:R-:W-:Y:S01]  /*9410*/  SHF.R.U32.HI R212, RZ, 0x5, R212 ;  /* 0x00000005ffd47819 */ /* 0x000fe200000116d4 */
[----:B------:R-:W-:Y:S01]  /*9420*/  IMAD.SHL.U32 R151, R142, 0x100, RZ ;  /* 0x000001008e977824 */ /* 0x000fe200078e00ff */
[----:B------:R-:W-:-:S02]  /*9430*/  LOP3.LUT R200, R200, 0x94, RZ, 0xfc, !PT ;  /* 0x00000094c8c87812 */ /* 0x000fc400078efcff */
[----:B------:R-:W-:Y:S02]  /*9440*/  LOP3.LUT R204, R204, 0x9c, RZ, 0xfc, !PT ;  /* 0x0000009ccccc7812 */ /* 0x000fe400078efcff */
[----:B------:R-:W-:Y:S02]  /*9450*/  SHF.R.U32.HI R214, RZ, 0x5, R214 ;  /* 0x00000005ffd67819 */ /* 0x000fe400000116d6 */
[----:B------:R-:W-:Y:S02]  /*9460*/  SHF.L.U32 R150, R140, 0x8, RZ ;  /* 0x000000088c967819 */ /* 0x000fe400000006ff */
[----:B------:R-:W-:Y:S02]  /*9470*/  LOP3.LUT R206, R206, 0xa0, RZ, 0xfc, !PT ;  /* 0x000000a0cece7812 */ /* 0x000fe400078efcff */
[----:B------:R-:W-:Y:S02]  /*9480*/  LEA R138, P2, R138, R92, 0xa ;  /* 0x0000005c8a8a7211 */ /* 0x000fe400078450ff */
[----:B------:R-:W-:-:S02]  /*9490*/  LEA.HI.X R7, R139, R93, RZ, 0x2, P3 ;  /* 0x0000005d8b077211 */ /* 0x000fc400018f14ff */
[----:B------:R-:W-:Y:S02]  /*94a0*/  LEA.HI.X R81, R141, R93, RZ, 0x2, P4 ;  /* 0x0000005d8d517211 */ /* 0x000fe400020f14ff */
[----:B------:R-:W-:Y:S02]  /*94b0*/  LOP3.LUT R208, R208, 0xa4, RZ, 0xfc, !PT ;  /* 0x000000a4d0d07812 */ /* 0x000fe400078efcff */
[-C--:B------:R-:W-:Y:S02]  /*94c0*/  LEA R140, P3, R140, R92.reuse, 0xa ;  /* 0x0000005c8c8c7211 */ /* 0x080fe400078650ff */
[----:B------:R-:W-:Y:S02]  /*94d0*/  LEA R142, P4, R142, R92, 0xa ;  /* 0x0000005c8e8e7211 */ /* 0x000fe400078850ff */
[----:B------:R-:W-:Y:S02]  /*94e0*/  SGXT.U32 R212, R212, 0x2 ;  /* 0x00000002d4d4781a */ /* 0x000fe40000000000 */
[----:B------:R-:W-:Y:S01]  /*94f0*/  SGXT.U32 R211, R211, 0x2 ;  /* 0x00000002d3d3781a */ /* 0x000fe20000000000 */
[----:B------:R-:W-:Y:S01]  /*9500*/  IMAD.SHL.U32 R209, R204, 0x100, RZ ;  /* 0x00000100ccd17824 */ /* 0x000fe200078e00ff */
[----:B------:R-:W-:-:S02]  /*9510*/  SHF.L.U32 R205, R200, 0x8, RZ ;  /* 0x00000008c8cd7819 */ /* 0x000fc400000006ff */
[----:B------:R-:W-:Y:S02]  /*9520*/  SHF.R.U32.HI R251, RZ, 0x5, R251 ;  /* 0x00000005fffb7819 */ /* 0x000fe400000116fb */
[----:B------:R-:W-:Y:S01]  /*9530*/  SGXT.U32 R214, R214, 0x2 ;  /* 0x00000002d6d6781a */ /* 0x000fe20000000000 */
[----:B------:R-:W-:Y:S01]  /*9540*/  IMAD.SHL.U32 R210, R206, 0x100, RZ ;  /* 0x00000100ced27824 */ /* 0x000fe200078e00ff */
[-C--:B------:R-:W-:Y:S02]  /*9550*/  LEA R200, P0, R200, R92.reuse, 0xa ;  /* 0x0000005cc8c87211 */ /* 0x080fe400078050ff */
[----:B------:R-:W-:Y:S01]  /*9560*/  LEA.HI.X R139, R149, R93, RZ, 0x2, P2 ;  /* 0x0000005d958b7211 */ /* 0x000fe200010f14ff */
[----:B------:R-:W0:Y:S01]  /*9570*/  S2R R249, SR_TID.X ;  /* 0x0000000000f97919 */ /* 0x000e220000002100 */
[----:B------:R-:W-:Y:S02]  /*9580*/  SHF.L.U32 R216, R208, 0x8, RZ ;  /* 0x00000008d0d87819 */ /* 0x000fe400000006ff */
[----:B------:R-:W-:-:S02]  /*9590*/  LEA R204, P2, R204, R92, 0xa ;  /* 0x0000005ccccc7211 */ /* 0x000fc400078450ff */
[-C--:B------:R-:W-:Y:S02]  /*95a0*/  LEA.HI.X R141, R150, R93.reuse, RZ, 0x2, P3 ;  /* 0x0000005d968d7211 */ /* 0x080fe400018f14ff */
[----:B------:R-:W-:Y:S01]  /*95b0*/  LEA.HI.X R143, R151, R93, RZ, 0x2, P4 ;  /* 0x0000005d978f7211 */ /* 0x000fe200020f14ff */
[----:B------:R-:W1:Y:S01]  /*95c0*/  S2R R248, SR_TID.X ;  /* 0x0000000000f87919 */ /* 0x000e620000002100 */
[-C--:B------:R-:W-:Y:S02]  /*95d0*/  LEA R206, P3, R206, R92.reuse, 0xa ;  /* 0x0000005ccece7211 */ /* 0x080fe400078650ff */
[----:B------:R-:W-:Y:S02]  /*95e0*/  LEA R208, P4, R208, R92, 0xa ;  /* 0x0000005cd0d07211 */ /* 0x000fe400078850ff */
[----:B------:R-:W-:Y:S02]  /*95f0*/  LOP3.LUT R212, R212, 0xb8, RZ, 0xfc, !PT ;  /* 0x000000b8d4d47812 */ /* 0x000fe400078efcff */
[----:B------:R-:W-:-:S02]  /*9600*/  LOP3.LUT R211, R211, 0xbc, RZ, 0xfc, !PT ;  /* 0x000000bcd3d37812 */ /* 0x000fc400078efcff */
[----:B------:R-:W-:Y:S02]  /*9610*/  SGXT.U32 R251, R251, 0x2 ;  /* 0x00000002fbfb781a */ /* 0x000fe40000000000 */
[----:B------:R-:W-:Y:S02]  /*9620*/  LOP3.LUT R214, R214, 0xc0, RZ, 0xfc, !PT ;  /* 0x000000c0d6d67812 */ /* 0x000fe400078efcff */
[-C--:B------:R-:W-:Y:S01]  /*9630*/  LEA.HI.X R201, R205, R93.reuse, RZ, 0x2, P0 ;  /* 0x0000005dcdc97211 */ /* 0x080fe200000f14ff */
[----:B------:R-:W-:Y:S01]  /*9640*/  IMAD.SHL.U32 R223, R223, 0x100, RZ ;  /* 0x00000100dfdf7824 */ /* 0x000fe200078e00ff */
[-C--:B------:R-:W-:Y:S02]  /*9650*/  LEA.HI.X R205, R209, R93.reuse, RZ, 0x2, P2 ;  /* 0x0000005dd1cd7211 */ /* 0x080fe400010f14ff */
[----:B------:R-:W-:Y:S02]  /*9660*/  LEA R150, P2, R212, R92, 0xa ;  /* 0x0000005cd4967211 */ /* 0x000fe400078450ff */
[----:B------:R-:W-:-:S02]  /*9670*/  LEA.HI.X R207, R210, R93, RZ, 0x2, P3 ;  /* 0x0000005dd2cf7211 */ /* 0x000fc400018f14ff */
[-C--:B------:R-:W-:Y:S02]  /*9680*/  LEA.HI.X R209, R216, R93.reuse, RZ, 0x2, P4 ;  /* 0x0000005dd8d17211 */ /* 0x080fe400020f14ff */
[----:B------:R-:W-:Y:S02]  /*9690*/  LOP3.LUT R251, R251, 0xdc, RZ, 0xfc, !PT ;  /* 0x000000dcfbfb7812 */ /* 0x000fe400078efcff */
[-C--:B------:R-:W-:Y:S02]  /*96a0*/  LEA R212, P3, R211, R92.reuse, 0xa ;  /* 0x0000005cd3d47211 */ /* 0x080fe400078650ff */
[----:B------:R-:W-:Y:S01]  /*96b0*/  LEA R214, P4, R214, R92, 0xa ;  /* 0x0000005cd6d67211 */ /* 0x000fe200078850ff */
[----:B------:R-:W2:Y:S01]  /*96c0*/  S2R R211, SR_TID.X ;  /* 0x0000000000d37919 */ /* 0x000ea20000002100 */
[----:B------:R-:W-:Y:S01]  /*96d0*/  IMAD.SHL.U32 R31, R251, 0x100, RZ ;  /* 0x00000100fb1f7824 */ /* 0x000fe200078e00ff */
[----:B------:R-:W3:Y:S01]  /*96e0*/  S2R R226, SR_TID.X ;  /* 0x0000000000e27919 */ /* 0x000ee20000002100 */
[----:B------:R-:W-:-:S02]  /*96f0*/  LEA.HI.X R215, R223, R93, RZ, 0x2, P4 ;  /* 0x0000005ddfd77211 */ /* 0x000fc400020f14ff */
[----:B------:R-:W-:Y:S01]  /*9700*/  LEA R232, P4, R251, R92, 0xa ;  /* 0x0000005cfbe87211 */ /* 0x000fe200078850ff */
[----:B------:R-:W4:Y:S01]  /*9710*/  S2R R36, SR_TID.X ;  /* 0x0000000000247919 */ /* 0x000f220000002100 */
[----:B------:R-:W5:Y:S01]  /*9720*/  S2R R251, SR_TID.X ;  /* 0x0000000000fb7919 */ /* 0x000f620000002100 */
[----:B0-----:R-:W-:Y:S02]  /*9730*/  SHF.R.U32.HI R249, RZ, 0x5, R249 ;  /* 0x00000005fff97819 */ /* 0x001fe400000116f9 */
[----:B-1----:R-:W-:Y:S02]  /*9740*/  SHF.R.U32.HI R248, RZ, 0x5, R248 ;  /* 0x00000005fff87819 */ /* 0x002fe400000116f8 */
[----:B------:R-:W-:Y:S02]  /*9750*/  SGXT.U32 R249, R249, 0x2 ;  /* 0x00000002f9f9781a */ /* 0x000fe40000000000 */
[----:B------:R-:W-:Y:S02]  /*9760*/  SGXT.U32 R248, R248, 0x2 ;  /* 0x00000002f8f8781a */ /* 0x000fe40000000000 */
[----:B------:R-:W-:-:S02]  /*9770*/  LOP3.LUT R249, R249, 0xac, RZ, 0xfc, !PT ;  /* 0x000000acf9f97812 */ /* 0x000fc400078efcff */
[----:B------:R-:W-:Y:S02]  /*9780*/  LOP3.LUT R248, R248, 0xb0, RZ, 0xfc, !PT ;  /* 0x000000b0f8f87812 */ /* 0x000fe400078efcff */
[----:B--2---:R-:W-:Y:S02]  /*9790*/  SHF.R.U32.HI R211, RZ, 0x5, R211 ;  /* 0x00000005ffd37819 */ /* 0x004fe400000116d3 */
[----:B---3--:R-:W-:Y:S02]  /*97a0*/  SHF.R.U32.HI R226, RZ, 0x5, R226 ;  /* 0x00000005ffe27819 */ /* 0x008fe400000116e2 */
[----:B------:R-:W-:Y:S02]  /*97b0*/  SGXT.U32 R211, R211, 0x2 ;  /* 0x00000002d3d3781a */ /* 0x000fe40000000000 */
[----:B----4-:R-:W-:Y:S02]  /*97c0*/  SHF.R.U32.HI R36, RZ, 0x5, R36 ;  /* 0x00000005ff247819 */ /* 0x010fe40000011624 */
[----:B------:R-:W-:-:S02]  /*97d0*/  SGXT.U32 R226, R226, 0x2 ;  /* 0x00000002e2e2781a */ /* 0x000fc40000000000 */
[----:B-----5:R-:W-:Y:S01]  /*97e0*/  SHF.R.U32.HI R251, RZ, 0x5, R251 ;  /* 0x00000005fffb7819 */ /* 0x020fe200000116fb */
[C---:B------:R-:W-:Y:S01]  /*97f0*/  IMAD.SHL.U32 R218, R249.reuse, 0x100, RZ ;  /* 0x00000100f9da7824 */ /* 0x040fe200078e00ff */
[----:B------:R-:W-:Y:S01]  /*9800*/  SGXT.U32 R36, R36, 0x2 ;  /* 0x000000022424781a */ /* 0x000fe20000000000 */
[C---:B------:R-:W-:Y:S01]  /*9810*/  IMAD.SHL.U32 R219, R248.reuse, 0x100, RZ ;  /* 0x00000100f8db7824 */ /* 0x040fe200078e00ff */
[-C--:B------:R-:W-:Y:S02]  /*9820*/  LEA R240, P6, R249, R92.reuse, 0xa ;  /* 0x0000005cf9f07211 */ /* 0x080fe400078c50ff */
[----:B------:R-:W-:Y:S01]  /*9830*/  LOP3.LUT R211, R211, 0xc4, RZ, 0xfc, !PT ;  /* 0x000000c4d3d37812 */ /* 0x000fe200078efcff */
[----:B------:R-:W-:Y:S01]  /*9840*/  IMAD.SHL.U32 R221, R221, 0x100, RZ ;  /* 0x00000100dddd7824 */ /* 0x000fe200078e00ff */
[----:B------:R-:W-:Y:S02]  /*9850*/  LEA R248, P0, R248, R92, 0xa ;  /* 0x0000005cf8f87211 */ /* 0x000fe400078050ff */
[----:B------:R-:W-:-:S02]  /*9860*/  LOP3.LUT R226, R226, 0xc8, RZ, 0xfc, !PT ;  /* 0x000000c8e2e27812 */ /* 0x000fc400078efcff */
[----:B------:R-:W-:Y:S01]  /*9870*/  SGXT.U32 R251, R251, 0x2 ;  /* 0x00000002fbfb781a */ /* 0x000fe20000000000 */
[----:B------:R-:W-:Y:S01]  /*9880*/  IMAD.SHL.U32 R247, R247, 0x100, RZ ;  /* 0x00000100f7f77824 */ /* 0x000fe200078e00ff */
[----:B------:R-:W-:Y:S02]  /*9890*/  LEA.HI.X R225, R217, R93, RZ, 0x2, P5 ;  /* 0x0000005dd9e17211 */ /* 0x000fe400028f14ff */
[----:B------:R-:W-:Y:S01]  /*98a0*/  MOV R216, R212 ;  /* 0x000000d400d87202 */ /* 0x000fe20000000f00 */
[----:B------:R-:W0:Y:S01]  /*98b0*/  S2R R35, SR_TID.X ;  /* 0x0000000000237919 */ /* 0x000e220000002100 */
[----:B------:R-:W-:Y:S02]  /*98c0*/  SHF.L.U32 R229, R229, 0x8, RZ ;  /* 0x00000008e5e57819 */ /* 0x000fe400000006ff */
[----:B------:R-:W-:Y:S02]  /*98d0*/  LOP3.LUT R36, R36, 0xe0, RZ, 0xfc, !PT ;  /* 0x000000e024247812 */ /* 0x000fe400078efcff */
[----:B------:R-:W-:-:S02]  /*98e0*/  LEA R212, P5, R211, R92, 0xa ;  /* 0x0000005cd3d47211 */ /* 0x000fc400078a50ff */
[-C--:B------:R-:W-:Y:S02]  /*98f0*/  LEA.HI.X R241, R218, R93.reuse, RZ, 0x2, P6 ;  /* 0x0000005ddaf17211 */ /* 0x080fe400030f14ff */
[-C--:B------:R-:W-:Y:S02]  /*9900*/  LEA R148, P6, R226, R92.reuse, 0xa ;  /* 0x0000005ce2947211 */ /* 0x080fe400078c50ff */
[-C--:B------:R-:W-:Y:S01]  /*9910*/  LEA.HI.X R249, R219, R93.reuse, RZ, 0x2, P0 ;  /* 0x0000005ddbf97211 */ /* 0x080fe200000f14ff */
[----:B------:R-:W-:Y:S01]  /*9920*/  IMAD.MOV.U32 R219, RZ, RZ, R151 ;  /* 0x000000ffffdb7224 */ /* 0x000fe200078e0097 */
[----:B------:R-:W-:Y:S01]  /*9930*/  LOP3.LUT R251, R251, 0xe4, RZ, 0xfc, !PT ;  /* 0x000000e4fbfb7812 */ /* 0x000fe200078efcff */
[----:B------:R-:W-:Y:S01]  /*9940*/  IMAD.MOV.U32 R217, RZ, RZ, R213 ;  /* 0x000000ffffd97224 */ /* 0x000fe200078e00d5 */
[-C--:B------:R-:W-:Y:S01]  /*9950*/  LEA.HI.X R219, R221, R93.reuse, RZ, 0x2, P2 ;  /* 0x0000005ddddb7211 */ /* 0x080fe200010f14ff */
[----:B------:R-:W-:Y:S01]  /*9960*/  IMAD.MOV.U32 R221, RZ, RZ, R149 ;  /* 0x000000ffffdd7224 */ /* 0x000fe200078e0095 */
[-C--:B------:R-:W-:Y:S01]  /*9970*/  LEA.HI.X R213, R229, R93.reuse, RZ, 0x2, P5 ;  /* 0x0000005de5d57211 */ /* 0x080fe200028f14ff */
[C---:B------:R-:W-:Y:S01]  /*9980*/  IMAD.SHL.U32 R38, R36.reuse, 0x100, RZ ;  /* 0x0000010024267824 */ /* 0x040fe200078e00ff */
[-C--:B------:R-:W-:Y:S01]  /*9990*/  LEA R230, P5, R36, R92.reuse, 0xa ;  /* 0x0000005c24e67211 */ /* 0x080fe200078a50ff */
[----:B------:R-:W1:Y:S01]  /*99a0*/  S2R R34, SR_TID.X ;  /* 0x0000000000227919 */ /* 0x000e620000002100 */
[----:B------:R-:W-:Y:S01]  /*99b0*/  LEA.HI.X R221, R247, R93, RZ, 0x2, P6 ;  /* 0x0000005df7dd7211 */ /* 0x000fe200030f14ff */
[C---:B------:R-:W-:Y:S01]  /*99c0*/  IMAD.SHL.U32 R210, R251.reuse, 0x100, RZ ;  /* 0x00000100fbd27824 */ /* 0x040fe200078e00ff */
[----:B------:R-:W-:-:S02]  /*99d0*/  LEA R36, P6, R251, R92, 0xa ;  /* 0x0000005cfb247211 */ /* 0x000fc400078c50ff */
[----:B------:R-:W2:Y:S01]  /*99e0*/  S2R R251, SR_TID.X ;  /* 0x0000000000fb7919 */ /* 0x000ea20000002100 */
[----:B------:R-:W3:Y:S01]  /*99f0*/  S2R R211, SR_TID.X ;  /* 0x0000000000d37919 */ /* 0x000ee20000002100 */
[----:B0-----:R-:W-:-:S04]  /*9a00*/  SHF.R.U32.HI R35, RZ, 0x5, R35 ;  /* 0x00000005ff237819 */ /* 0x001fc80000011623 */
[----:B------:R-:W-:Y:S02]  /*9a10*/  SGXT.U32 R35, R35, 0x2 ;  /* 0x000000022323781a */ /* 0x000fe40000000000 */
[----:B------:R-:W-:Y:S02]  /*9a20*/  SHF.L.U32 R220, R220, 0x8, RZ ;  /* 0x00000008dcdc7819 */ /* 0x000fe400000006ff */
[----:B------:R-:W-:Y:S02]  /*9a30*/  LOP3.LUT R35, R35, 0xd0, RZ, 0xfc, !PT ;  /* 0x000000d023237812 */ /* 0x000fe400078efcff */
[----:B------:R-:W-:Y:S02]  /*9a40*/  LEA.HI.X R245, R220, R93, RZ, 0x2, P1 ;  /* 0x0000005ddcf57211 */ /* 0x000fe400008f14ff */
[----:B-1----:R-:W-:Y:S02]  /*9a50*/  SHF.R.U32.HI R34, RZ, 0x5, R34 ;  /* 0x00000005ff227819 */ /* 0x002fe40000011622 */
[----:B--2---:R-:W-:-:S02]  /*9a60*/  SHF.R.U32.HI R251, RZ, 0x5, R251 ;  /* 0x00000005fffb7819 */ /* 0x004fc400000116fb */
[----:B------:R-:W-:Y:S02]  /*9a70*/  SGXT.U32 R34, R34, 0x2 ;  /* 0x000000022222781a */ /* 0x000fe40000000000 */
[----:B------:R-:W-:Y:S01]  /*9a80*/  SGXT.U32 R251, R251, 0x2 ;  /* 0x00000002fbfb781a */ /* 0x000fe20000000000 */
[C---:B------:R-:W-:Y:S01]  /*9a90*/  IMAD.SHL.U32 R32, R35.reuse, 0x100, RZ ;  /* 0x0000010023207824 */ /* 0x040fe200078e00ff */
[----:B------:R-:W-:Y:S02]  /*9aa0*/  LOP3.LUT R34, R34, 0xd4, RZ, 0xfc, !PT ;  /* 0x000000d422227812 */ /* 0x000fe400078efcff */
[-C--:B------:R-:W-:Y:S02]  /*9ab0*/  LEA R234, P1, R35, R92.reuse, 0xa ;  /* 0x0000005c23ea7211 */ /* 0x080fe400078250ff */
[----:B------:R-:W-:Y:S02]  /*9ac0*/  LOP3.LUT R251, R251, 0xec, RZ, 0xfc, !PT ;  /* 0x000000ecfbfb7812 */ /* 0x000fe400078efcff */
[----:B---3--:R-:W-:Y:S01]  /*9ad0*/  SHF.R.U32.HI R211, RZ, 0x5, R211 ;  /* 0x00000005ffd37819 */ /* 0x008fe200000116d3 */
[----:B------:R-:W0:Y:S01]  /*9ae0*/  S2R R37, SR_TID.X ;  /* 0x0000000000257919 */ /* 0x000e220000002100 */
[C---:B------:R-:W-:Y:S01]  /*9af0*/  SHF.L.U32 R250, R34.reuse, 0x8, RZ ;  /* 0x0000000822fa7819 */ /* 0x040fe200000006ff */
[----:B------:R-:W-:Y:S01]  /*9b00*/  IMAD.MOV.U32 R218, RZ, RZ, R150 ;  /* 0x000000ffffda7224 */ /* 0x000fe200078e0096 */
[----:B------:R-:W-:-:S02]  /*9b10*/  LEA R236, P2, R34, R92, 0xa ;  /* 0x0000005c22ec7211 */ /* 0x000fc400078450ff */
[-C--:B------:R-:W-:Y:S02]  /*9b20*/  LEA.HI.X R235, R32, R93.reuse, RZ, 0x2, P1 ;  /* 0x0000005d20eb7211 */ /* 0x080fe400008f14ff */
[C---:B------:R-:W-:Y:S02]  /*9b30*/  SHF.L.U32 R150, R251.reuse, 0x8, RZ ;  /* 0x00000008fb967819 */ /* 0x040fe400000006ff */
[-C--:B------:R-:W-:Y:S02]  /*9b40*/  LEA R32, P1, R251, R92.reuse, 0xa ;  /* 0x0000005cfb207211 */ /* 0x080fe400078250ff */
[----:B------:R-:W-:Y:S01]  /*9b50*/  SGXT.U32 R211, R211, 0x2 ;  /* 0x00000002d3d3781a */ /* 0x000fe20000000000 */
[----:B------:R-:W1:Y:S01]  /*9b60*/  S2R R251, SR_TID.X ;  /* 0x0000000000fb7919 */ /* 0x000e620000002100 */
[----:B------:R-:W-:Y:S02]  /*9b70*/  LEA.HI.X R237, R250, R93, RZ, 0x2, P2 ;  /* 0x0000005dfaed7211 */ /* 0x000fe400010f14ff */
[----:B------:R-:W-:Y:S01]  /*9b80*/  LOP3.LUT R211, R211, 0xcc, RZ, 0xfc, !PT ;  /* 0x000000ccd3d37812 */ /* 0x000fe200078efcff */
[----:B------:R-:W2:Y:S03]  /*9b90*/  S2R R250, SR_TID.X ;  /* 0x0000000000fa7919 */ /* 0x000ea60000002100 */
[----:B------:R-:W-:-:S04]  /*9ba0*/  LEA R242, P0, R211, R92, 0xa ;  /* 0x0000005cd3f27211 */ /* 0x000fc800078050ff */
[----:B------:R-:W-:Y:S02]  /*9bb0*/  LEA.HI.X R243, R33, R93, RZ, 0x2, P0 ;  /* 0x0000005d21f37211 */ /* 0x000fe400000f14ff */
[----:B------:R-:W3:Y:S01]  /*9bc0*/  S2R R33, SR_TID.X ;  /* 0x0000000000217919 */ /* 0x000ee20000002100 */
[----:B0-----:R-:W-:-:S04]  /*9bd0*/  SHF.R.U32.HI R37, RZ, 0x5, R37 ;  /* 0x00000005ff257819 */ /* 0x001fc80000011625 */
[----:B------:R-:W-:Y:S01]  /*9be0*/  SGXT.U32 R37, R37, 0x2 ;  /* 0x000000022525781a */ /* 0x000fe20000000000 */
[----:B------:R-:W-:Y:S01]  /*9bf0*/  IMAD.SHL.U32 R222, R222, 0x100, RZ ;  /* 0x00000100dede7824 */ /* 0x000fe200078e00ff */
[----:B-1----:R-:W-:Y:S02]  /*9c00*/  SHF.R.U32.HI R251, RZ, 0x5, R251 ;  /* 0x00000005fffb7819 */ /* 0x002fe400000116fb */
[----:B--2---:R-:W-:Y:S02]  /*9c10*/  SHF.R.U32.HI R250, RZ, 0x5, R250 ;  /* 0x00000005fffa7819 */ /* 0x004fe400000116fa */
[----:B------:R-:W-:Y:S02]  /*9c20*/  SGXT.U32 R251, R251, 0x2 ;  /* 0x00000002fbfb781a */ /* 0x000fe40000000000 */
[----:B------:R-:W-:Y:S02]  /*9c30*/  LOP3.LUT R37, R37, 0xd8, RZ, 0xfc, !PT ;  /* 0x000000d825257812 */ /* 0x000fe400078efcff */
[----:B------:R-:W-:-:S02]  /*9c40*/  SGXT.U32 R250, R250, 0x2 ;  /* 0x00000002fafa781a */ /* 0x000fc40000000000 */
[----:B------:R-:W-:Y:S01]  /*9c50*/  LOP3.LUT R251, R251, 0xf0, RZ, 0xfc, !PT ;  /* 0x000000f0fbfb7812 */ /* 0x000fe200078efcff */
[----:B------:R-:W-:Y:S01]  /*9c60*/  IMAD.SHL.U32 R39, R37, 0x100, RZ ;  /* 0x0000010025277824 */ /* 0x000fe200078e00ff */
[----:B------:R-:W-:Y:S02]  /*9c70*/  LEA.HI.X R217, R222, R93, RZ, 0x2, P3 ;  /* 0x0000005dded97211 */ /* 0x000fe400018f14ff */
[----:B------:R-:W-:Y:S01]  /*9c80*/  LOP3.LUT R250, R250, 0xf4, RZ, 0xfc, !PT ;  /* 0x000000f4fafa7812 */ /* 0x000fe200078efcff */
[----:B------:R-:W-:Y:S01]  /*9c90*/  IMAD.SHL.U32 R149, R251, 0x100, RZ ;  /* 0x00000100fb957824 */ /* 0x000fe200078e00ff */
[-C--:B------:R-:W-:Y:S02]  /*9ca0*/  LEA R238, P3, R37, R92.reuse, 0xa ;  /* 0x0000005c25ee7211 */ /* 0x080fe400078650ff */
[----:B---3--:R-:W-:Y:S02]  /*9cb0*/  SHF.R.U32.HI R33, RZ, 0x5, R33 ;  /* 0x00000005ff217819 */ /* 0x008fe40000011621 */
[----:B------:R-:W-:-:S02]  /*9cc0*/  LEA R226, P2, R251, R92, 0xa ;  /* 0x0000005cfbe27211 */ /* 0x000fc400078450ff */
[----:B------:R-:W-:Y:S01]  /*9cd0*/  MOV R220, R148 ;  /* 0x0000009400dc7202 */ /* 0x000fe20000000f00 */
[C---:B------:R-:W-:Y:S01]  /*9ce0*/  IMAD.SHL.U32 R148, R250.reuse, 0x100, RZ ;  /* 0x00000100fa947824 */ /* 0x040fe200078e00ff */
[-C--:B------:R-:W-:Y:S02]  /*9cf0*/  LEA.HI.X R239, R39, R93.reuse, RZ, 0x2, P3 ;  /* 0x0000005d27ef7211 */ /* 0x080fe400018f14ff */
[----:B------:R-:W-:Y:S02]  /*9d00*/  SGXT.U32 R33, R33, 0x2 ;  /* 0x000000022121781a */ /* 0x000fe40000000000 */
[----:B------:R-:W-:Y:S02]  /*9d10*/  LEA R228, P3, R250, R92, 0xa ;  /* 0x0000005cfae47211 */ /* 0x000fe400078650ff */
[----:B------:R-:W-:Y:S01]  /*9d20*/  LEA.HI.X R227, R149, R93, RZ, 0x2, P2 ;  /* 0x0000005d95e37211 */ /* 0x000fe200010f14ff */
[----:B------:R-:W-:Y:S01]  /*9d30*/  IMAD.WIDE.U32 R222, R252, 0x4, R112 ;  /* 0x00000004fcde7825 */ /* 0x000fe200078e0070 */
[----:B------:R-:W-:-:S02]  /*9d40*/  LOP3.LUT R33, R33, 0xe8, RZ, 0xfc, !PT ;  /* 0x000000e821217812 */ /* 0x000fc400078efcff */
[----:B------:R-:W-:Y:S01]  /*9d50*/  LEA.HI.X R229, R148, R93, RZ, 0x2, P3 ;  /* 0x0000005d94e57211 */ /* 0x000fe200018f14ff */
[----:B------:R-:W-:Y:S01]  /*9d60*/  IMAD.MOV.U32 R112, RZ, RZ, R224 ;  /* 0x000000ffff707224 */ /* 0x000fe200078e00e0 */
[----:B------:R-:W-:Y:S01]  /*9d70*/  MOV R113, R225 ;  /* 0x000000e100717202 */ /* 0x000fe20000000f00 */
[----:B------:R-:W-:Y:S01]  /*9d80*/  IMAD.WIDE.U32 R224, R252, 0x4, R110 ;  /* 0x00000004fce07825 */ /* 0x000fe200078e006e */
[----:B------:R-:W-:-:S03]  /*9d90*/  LEA.HI.X R231, R38, R93, RZ, 0x2, P5 ;  /* 0x0000005d26e77211 */ /* 0x000fc600028f14ff */
[----:B------:R-:W-:Y:S02]  /*9da0*/  IMAD.MOV.U32 R110, RZ, RZ, R226 ;  /* 0x000000ffff6e7224 */ /* 0x000fe400078e00e2 */
[----:B------:R-:W-:Y:S01]  /*9db0*/  IMAD.MOV.U32 R111, RZ, RZ, R227 ;  /* 0x000000ffff6f7224 */ /* 0x000fe200078e00e3 */
[----:B------:R-:W-:Y:S01]  /*9dc0*/  LEA.HI.X R233, R31, R93, RZ, 0x2, P4 ;  /* 0x0000005d1fe97211 */ /* 0x000fe200020f14ff */
[----:B------:R-:W-:Y:S01]  /*9dd0*/  IMAD.WIDE.U32 R226, R252, 0x4, R108 ;  /* 0x00000004fce27825 */ /* 0x000fe200078e006c */
[----:B------:R-:W-:-:S03]  /*9de0*/  MOV R109, R229 ;  /* 0x000000e5006d7202 */ /* 0x000fc60000000f00 */
[----:B------:R-:W-:Y:S01]  /*9df0*/  IMAD.MOV.U32 R108, RZ, RZ, R228 ;  /* 0x000000ffff6c7224 */ /* 0x000fe200078e00e4 */
[C---:B------:R-:W-:Y:S01]  /*9e00*/  LEA R34, P0, R33.reuse, R92, 0xa ;  /* 0x0000005c21227211 */ /* 0x040fe200078050ff */
[----:B------:R-:W-:Y:S02]  /*9e10*/  IMAD.SHL.U32 R151, R33, 0x100, RZ ;  /* 0x0000010021977824 */ /* 0x000fe400078e00ff */
[----:B------:R-:W-:-:S04]  /*9e20*/  IMAD.WIDE.U32 R228, R252, 0x4, R106 ;  /* 0x00000004fce47825 */ /* 0x000fc800078e006a */
[----:B------:R-:W-:Y:S02]  /*9e30*/  IMAD.MOV.U32 R106, RZ, RZ, R230 ;  /* 0x000000ffff6a7224 */ /* 0x000fe400078e00e6 */
[----:B------:R-:W-:Y:S02]  /*9e40*/  IMAD.MOV.U32 R107, RZ, RZ, R231 ;  /* 0x000000ffff6b7224 */ /* 0x000fe400078e00e7 */
[----:B------:R-:W-:Y:S01]  /*9e50*/  IMAD.WIDE.U32 R230, R252, 0x4, R104 ;  /* 0x00000004fce67825 */ /* 0x000fe200078e0068 */
[----:B------:R-:W-:-:S03]  /*9e60*/  MOV R105, R233 ;  /* 0x000000e900697202 */ /* 0x000fc60000000f00 */
[----:B------:R-:W-:Y:S01]  /*9e70*/  IMAD.MOV.U32 R104, RZ, RZ, R232 ;  /* 0x000000ffff687224 */ /* 0x000fe200078e00e8 */
[-C--:B------:R-:W-:Y:S01]  /*9e80*/  LEA.HI.X R35, R151, R93.reuse, RZ, 0x2, P0 ;  /* 0x0000005d97237211 */ /* 0x080fe200000f14ff */
[----:B------:R-:W-:Y:S01]  /*9e90*/  IMAD.WIDE.U32 R232, R252, 0x4, R102 ;  /* 0x00000004fce87825 */ /* 0x000fe200078e0066 */
[----:B------:R-:W-:-:S03]  /*9ea0*/  LEA.HI.X R33, R150, R93, RZ, 0x2, P1 ;  /* 0x0000005d96217211 */ /* 0x000fc600008f14ff */
[----:B------:R-:W-:Y:S02]  /*9eb0*/  IMAD.MOV.U32 R103, RZ, RZ, R235 ;  /* 0x000000ffff677224 */ /* 0x000fe400078e00eb */
[----:B------:R-:W-:-:S04]  /*9ec0*/  IMAD.WIDE.U32 R150, R252, 0x4, R130 ;  /* 0x00000004fc967825 */ /* 0x000fc800078e0082 */
[----:B------:R-:W-:Y:S02]  /*9ed0*/  IMAD.MOV.U32 R102, RZ, RZ, R234 ;  /* 0x000000ffff667224 */ /* 0x000fe400078e00ea */
[----:B------:R-:W-:Y:S02]  /*9ee0*/  IMAD.MOV.U32 R130, RZ, RZ, R220 ;  /* 0x000000ffff827224 */ /* 0x000fe400078e00dc */
[----:B------:R-:W-:Y:S02]  /*9ef0*/  IMAD.MOV.U32 R131, RZ, RZ, R221 ;  /* 0x000000ffff837224 */ /* 0x000fe400078e00dd */
[----:B------:R-:W-:Y:S01]  /*9f00*/  IMAD.WIDE.U32 R220, R252, 0x4, R114 ;  /* 0x00000004fcdc7825 */ /* 0x000fe200078e0072 */
[----:B------:R-:W-:-:S03]  /*9f10*/  MOV R115, R241 ;  /* 0x000000f100737202 */ /* 0x000fc60000000f00 */
[----:B------:R-:W-:-:S04]  /*9f20*/  IMAD.WIDE.U32 R246, R252, 0x4, R86 ;  /* 0x00000004fcf67825 */ /* 0x000fc800078e0056 */
[----:B------:R-:W-:Y:S01]  /*9f30*/  IMAD.WIDE.U32 R86, R252, 0x4, R134 ;  /* 0x00000004fc567825 */ /* 0x000fe200078e0086 */
[----:B------:R-:W-:-:S03]  /*9f40*/  MOV R135, R103 ;  /* 0x0000006700877202 */ /* 0x000fc60000000f00 */
[----:B------:R-:W-:Y:S02]  /*9f50*/  IMAD.MOV.U32 R114, RZ, RZ, R240 ;  /* 0x000000ffff727224 */ /* 0x000fe400078e00f0 */
[----:B------:R-:W-:Y:S02]  /*9f60*/  IMAD.MOV.U32 R134, RZ, RZ, R102 ;  /* 0x000000ffff867224 */ /* 0x000fe400078e0066 */
[----:B------:R-:W-:-:S04]  /*9f70*/  IMAD.WIDE.U32 R102, R252, 0x4, R202 ;  /* 0x00000004fc667825 */ /* 0x000fc800078e00ca */
[----:B------:R-:W-:Y:S02]  /*9f80*/  IMAD.MOV.U32 R202, RZ, RZ, R110 ;  /* 0x000000ffffca7224 */ /* 0x000fe400078e006e */
[----:B------:R-:W-:Y:S02]  /*9f90*/  IMAD.MOV.U32 R203, RZ, RZ, R111 ;  /* 0x000000ffffcb7224 */ /* 0x000fe400078e006f */
[----:B------:R-:W-:-:S04]  /*9fa0*/  IMAD.WIDE.U32 R110, R252, 0x4, R112 ;  /* 0x00000004fc6e7825 */ /* 0x000fc800078e0070 */
[----:B------:R-:W-:-:S04]  /*9fb0*/  IMAD.WIDE.U32 R112, R252, 0x4, R114 ;  /* 0x00000004fc707825 */ /* 0x000fc800078e0072 */
[----:B------:R-:W-:Y:S02]  /*9fc0*/  IMAD.WIDE.U32 R114, R252, 0x4, R248 ;  /* 0x00000004fc727825 */ /* 0x000fe400078e00f8 */
[----:B------:R-:W2:Y:S04]  /*9fd0*/  LDL.LU R249, [R1+0x6a4] ;  /* 0x0006a40001f97983 */ /* 0x000ea80000300800 */
[----:B------:R-:W3:Y:S01]  /*9fe0*/  LDL.LU R248, [R1+0x6ac] ;  /* 0x0006ac0001f87983 */ /* 0x000ee20000300800 */
[----:B------:R-:W0:Y:S01]  /*9ff0*/  S2R R250, SR_TID.X ;  /* 0x0000000000fa7919 */ /* 0x000e220000002100 */
[----:B------:R-:W1:Y:S01]  /*a000*/  S2R R31, SR_TID.X ;  /* 0x00000000001f7919 */ /* 0x000e620000002100 */
[----:B------:R-:W-:Y:S01]  /*a010*/  LEA.HI.X R37, R210, R93, RZ, 0x2, P6 ;  /* 0x0000005dd2257211 */ /* 0x000fe200030f14ff */
[----:B------:R-:W-:Y:S01]  /*a020*/  IMAD.WIDE.U32 R210, R252, 0x4, R128 ;  /* 0x00000004fcd27825 */ /* 0x000fe200078e0080 */
[----:B------:R-:W-:-:S03]  /*a030*/  MOV R129, R213 ;  /* 0x000000d500817202 */ /* 0x000fc60000000f00 */
[----:B------:R-:W-:Y:S02]  /*a040*/  IMAD.MOV.U32 R128, RZ, RZ, R212 ;  /* 0x000000ffff807224 */ /* 0x000fe400078e00d4 */
[----:B------:R-:W-:-:S04]  /*a050*/  IMAD.WIDE.U32 R212, R252, 0x4, R126 ;  /* 0x00000004fcd47825 */ /* 0x000fc800078e007e */
[----:B------:R-:W-:Y:S01]  /*a060*/  IMAD.MOV.U32 R126, RZ, RZ, R214 ;  /* 0x000000ffff7e7224 */ /* 0x000fe200078e00d6 */
[----:B0-----:R-:W-:Y:S02]  /*a070*/  SHF.R.U32.HI R250, RZ, 0x5, R250 ;  /* 0x00000005fffa7819 */ /* 0x001fe400000116fa */
[----:B-1----:R-:W-:Y:S02]  /*a080*/  SHF.R.U32.HI R31, RZ, 0x5, R31 ;  /* 0x00000005ff1f7819 */ /* 0x002fe4000001161f */
[----:B------:R-:W-:Y:S02]  /*a090*/  SGXT.U32 R250, R250, 0x2 ;  /* 0x00000002fafa781a */ /* 0x000fe40000000000 */
[----:B------:R-:W-:Y:S02]  /*a0a0*/  SGXT.U32 R31, R31, 0x2 ;  /* 0x000000021f1f781a */ /* 0x000fe40000000000 */
[----:B------:R-:W-:Y:S02]  /*a0b0*/  LOP3.LUT R250, R250, 0xf8, RZ, 0xfc, !PT ;  /* 0x000000f8fafa7812 */ /* 0x000fe400078efcff */
[----:B------:R-:W-:Y:S01]  /*a0c0*/  LOP3.LUT R31, R31, 0xfc, RZ, 0xfc, !PT ;  /* 0x000000fc1f1f7812 */ /* 0x000fe200078efcff */
[----:B------:R-:W-:-:S02]  /*a0d0*/  IMAD.MOV.U32 R127, RZ, RZ, R215 ;  /* 0x000000ffff7f7224 */ /* 0x000fc400078e00d7 */
[C---:B------:R-:W-:Y:S01]  /*a0e0*/  IMAD.SHL.U32 R66, R250.reuse, 0x100, RZ ;  /* 0x00000100fa427824 */ /* 0x040fe200078e00ff */
[-C--:B------:R-:W-:Y:S02]  /*a0f0*/  LEA R250, P4, R250, R92.reuse, 0xa ;  /* 0x0000005cfafa7211 */ /* 0x080fe400078850ff */
[C---:B------:R-:W-:Y:S02]  /*a100*/  LEA R38, P5, R31.reuse, R92, 0xa ;  /* 0x0000005c1f267211 */ /* 0x040fe400078a50ff */
[----:B------:R-:W-:Y:S01]  /*a110*/  SHF.L.U32 R64, R31, 0x8, RZ ;  /* 0x000000081f407819 */ /* 0x000fe200000006ff */
[----:B------:R-:W-:Y:S01]  /*a120*/  IMAD.WIDE.U32 R214, R252, 0x4, R124 ;  /* 0x00000004fcd67825 */ /* 0x000fe200078e007c */
[----:B------:R-:W-:Y:S01]  /*a130*/  MOV R125, R217 ;  /* 0x000000d9007d7202 */ /* 0x000fe20000000f00 */
[----:B------:R-:W4:Y:S01]  /*a140*/  LDL.LU R31, [R1+0x4b4] ;  /* 0x0004b400011f7983 */ /* 0x000f220000300800 */
[-C--:B------:R-:W-:Y:S01]  /*a150*/  LEA.HI.X R251, R66, R93.reuse, RZ, 0x2, P4 ;  /* 0x0000005d42fb7211 */ /* 0x080fe200020f14ff */
[----:B------:R-:W-:Y:S01]  /*a160*/  IMAD.MOV.U32 R124, RZ, RZ, R216 ;  /* 0x000000ffff7c7224 */ /* 0x000fe200078e00d8 */
[----:B------:R-:W-:Y:S01]  /*a170*/  LEA.HI.X R39, R64, R93, RZ, 0x2, P5 ;  /* 0x0000005d40277211 */ /* 0x000fe200028f14ff */
[C---:B------:R-:W-:Y:S01]  /*a180*/  IMAD.WIDE.U32 R216, R252.reuse, 0x4, R122 ;  /* 0x00000004fcd87825 */ /* 0x040fe200078e007a */
[----:B------:R-:W5:Y:S03]  /*a190*/  LDL.LU R64, [R1+0x154] ;  /* 0x0001540001407983 */ /* 0x000f660000300800 */
[C---:B------:R-:W-:Y:S01]  /*a1a0*/  IMAD.WIDE.U32 R234, R252.reuse, 0x4, R100 ;  /* 0x00000004fcea7825 */ /* 0x040fe200078e0064 */
[----:B------:R-:W-:Y:S01]  /*a1b0*/  MOV R101, R237 ;  /* 0x000000ed00657202 */ /* 0x000fe20000000f00 */
[----:B------:R-:W5:Y:S02]  /*a1c0*/  LDL.LU R66, [R1+0x15c] ;  /* 0x00015c0001427983 */ /* 0x000f640000300800 */
[----:B------:R-:W-:-:S04]  /*a1d0*/  IMAD.WIDE.U32 R148, R252, 0x4, R132 ;  /* 0x00000004fc947825 */ /* 0x000fc800078e0084 */
[----:B------:R-:W-:Y:S02]  /*a1e0*/  IMAD.MOV.U32 R122, RZ, RZ, R218 ;  /* 0x000000ffff7a7224 */ /* 0x000fe400078e00da */
[----:B------:R-:W-:Y:S02]  /*a1f0*/  IMAD.MOV.U32 R123, RZ, RZ, R219 ;  /* 0x000000ffff7b7224 */ /* 0x000fe400078e00db */
[----:B------:R-:W-:Y:S02]  /*a200*/  IMAD.MOV.U32 R92, RZ, RZ, R238 ;  /* 0x000000ffff5c7224 */ /* 0x000fe400078e00ee */
[----:B------:R-:W-:Y:S02]  /*a210*/  IMAD.MOV.U32 R93, RZ, RZ, R239 ;  /* 0x000000ffff5d7224 */ /* 0x000fe400078e00ef */
[----:B------:R-:W-:Y:S01]  /*a220*/  IMAD.WIDE.U32 R218, R252, 0x4, R120 ;  /* 0x00000004fcda7825 */ /* 0x000fe200078e0078 */
[----:B------:R-:W-:-:S03]  /*a230*/  MOV R121, R245 ;  /* 0x000000f500797202 */ /* 0x000fc60000000f00 */
[----:B------:R-:W-:Y:S02]  /*a240*/  IMAD.MOV.U32 R132, RZ, RZ, R242 ;  /* 0x000000ffff847224 */ /* 0x000fe400078e00f2 */
[----:B------:R-:W-:Y:S02]  /*a250*/  IMAD.MOV.U32 R133, RZ, RZ, R243 ;  /* 0x000000ffff857224 */ /* 0x000fe400078e00f3 */
[----:B------:R-:W-:Y:S02]  /*a260*/  IMAD.MOV.U32 R100, RZ, RZ, R236 ;  /* 0x000000ffff647224 */ /* 0x000fe400078e00ec */
[----:B------:R-:W-:Y:S02]  /*a270*/  IMAD.MOV.U32 R120, RZ, RZ, R244 ;  /* 0x000000ffff787224 */ /* 0x000fe400078e00f4 */
[----:B------:R-:W-:-:S04]  /*a280*/  IMAD.WIDE.U32 R242, R252, 0x4, R90 ;  /* 0x00000004fcf27825 */ /* 0x000fc800078e005a */
[----:B------:R-:W-:-:S04]  /*a290*/  IMAD.WIDE.U32 R244, R252, 0x4, R88 ;  /* 0x00000004fcf47825 */ /* 0x000fc800078e0058 */
[----:B------:R-:W-:-:S04]  /*a2a0*/  IMAD.WIDE.U32 R90, R252, 0x4, R138 ;  /* 0x00000004fc5a7825 */ /* 0x000fc800078e008a */
        /* <DEDUP_REMOVED lines=8> */
[----:B------:R-:W-:-:S04]  /*a330*/  IMAD.WIDE.U32 R100, R252, 0x4, R200 ;  /* 0x00000004fc647825 */ /* 0x000fc800078e00c8 */
[----:B------:R-:W-:-:S04]  /*a340*/  IMAD.WIDE.U32 R236, R252, 0x4, R98 ;  /* 0x00000004fcec7825 */ /* 0x000fc800078e0062 */
[----:B------:R-:W-:-:S04]  /*a350*/  IMAD.WIDE.U32 R240, R252, 0x4, R94 ;  /* 0x00000004fcf07825 */ /* 0x000fc800078e005e */
[----:B------:R-:W-:Y:S01]  /*a360*/  IMAD.WIDE.U32 R104, R252, 0x4, R204 ;  /* 0x00000004fc687825 */ /* 0x000fe200078e00cc */
[----:B------:R-:W-:-:S03]  /*a370*/  MOV R205, R109 ;  /* 0x0000006d00cd7202 */ /* 0x000fc60000000f00 */
[C---:B------:R-:W-:Y:S02]  /*a380*/  IMAD.WIDE.U32 R200, R252.reuse, 0x4, R32 ;  /* 0x00000004fcc87825 */ /* 0x040fe400078e0020 */
[----:B------:R-:W5:Y:S02]  /*a390*/  LDL.LU R32, [R1+0x690] ;  /* 0x0006900001207983 */ /* 0x000f640000300800 */
[C---:B------:R-:W-:Y:S02]  /*a3a0*/  IMAD.WIDE.U32 R94, R252.reuse, 0x4, R142 ;  /* 0x00000004fc5e7825 */ /* 0x040fe400078e008e */
[----:B------:R-:W5:Y:S02]  /*a3b0*/  LDL.LU R33, [R1+0x698] ;  /* 0x0006980001217983 */ /* 0x000f640000300800 */
[----:B------:R-:W-:-:S04]  /*a3c0*/  IMAD.WIDE.U32 R98, R252, 0x4, R146 ;  /* 0x00000004fc627825 */ /* 0x000fc800078e0092 */
[----:B------:R-:W-:-:S04]  /*a3d0*/  IMAD.WIDE.U32 R238, R252, 0x4, R96 ;  /* 0x00000004fcee7825 */ /* 0x000fc800078e0060 */
[----:B------:R-:W-:Y:S02]  /*a3e0*/  IMAD.MOV.U32 R142, RZ, RZ, R106 ;  /* 0x000000ffff8e7224 */ /* 0x000fe400078e006a */
[----:B------:R-:W-:Y:S02]  /*a3f0*/  IMAD.MOV.U32 R143, RZ, RZ, R107 ;  /* 0x000000ffff8f7224 */ /* 0x000fe400078e006b */
[----:B------:R-:W-:Y:S02]  /*a400*/  IMAD.MOV.U32 R204, RZ, RZ, R108 ;  /* 0x000000ffffcc7224 */ /* 0x000fe400078e006c */
[C---:B------:R-:W-:Y:S02]  /*a410*/  IMAD.WIDE.U32 R146, R252.reuse, 0x4, R34 ;  /* 0x00000004fc927825 */ /* 0x040fe400078e0022 */
[----:B------:R-:W5:Y:S02]  /*a420*/  LDL.LU R34, [R1+0x4a0] ;  /* 0x0004a00001227983 */ /* 0x000f640000300800 */
[----:B------:R-:W-:-:S02]  /*a430*/  IMAD.WIDE.U32 R96, R252, 0x4, R144 ;  /* 0x00000004fc607825 */ /* 0x000fc400078e0090 */
[----:B------:R-:W5:Y:S02]  /*a440*/  LDL.LU R35, [R1+0x4a8] ;  /* 0x0004a80001237983 */ /* 0x000f640000300800 */
[C---:B------:R-:W-:Y:S02]  /*a450*/  IMAD.WIDE.U32 R144, R252.reuse, 0x4, R36 ;  /* 0x00000004fc907825 */ /* 0x040fe400078e0024 */
[----:B------:R-:W5:Y:S02]  /*a460*/  LDL.LU R36, [R1+0x140] ;  /* 0x0001400001247983 */ /* 0x000f640000300800 */
[C---:B------:R-:W-:Y:S02]  /*a470*/  IMAD.WIDE.U32 R106, R252.reuse, 0x4, R206 ;  /* 0x00000004fc6a7825 */ /* 0x040fe400078e00ce */
[----:B------:R-:W5:Y:S02]  /*a480*/  LDL.LU R37, [R1+0x148] ;  /* 0x0001480001257983 */ /* 0x000f640000300800 */
        /* <DEDUP_REMOVED lines=22> */
[----:B------:R-:W-:Y:S02]  /*a5f0*/  IMAD.WIDE.U32 R208, R252, 0x4, R38 ;  /* 0x00000004fcd07825 */ /* 0x000fe400078e0026 */
[----:B------:R-:W5:Y:S04]  /*a600*/  LDL.LU R252, [R1+0x4bc] ;  /* 0x0004bc0001fc7983 */ /* 0x000f680000300800 */
[----:B------:R-:W5:Y:S04]  /*a610*/  LDL.LU R38, [R1+0x680] ;  /* 0x0006800001267983 */ /* 0x000f680000300800 */
[----:B------:R-:W5:Y:S04]  /*a620*/  LDL.LU R39, [R1+0x688] ;  /* 0x0006880001277983 */ /* 0x000f680000300800 */
[----:B--2---:R-:W-:Y:S04]  /*a630*/  STG.E desc[UR18][R148.64], R249 ;  /* 0x000000f994007986 */ /* 0x004fe8000c101912 */
[----:B---3--:R0:W-:Y:S04]  /*a640*/  STG.E desc[UR18][R148.64+0x80], R248 ;  /* 0x000080f894007986 */ /* 0x0081e8000c101912 */
[----:B0-----:R-:W2:Y:S04]  /*a650*/  LDL.LU R248, [R1+0x490] ;  /* 0x0004900001f87983 */ /* 0x001ea80000300800 */
[----:B------:R-:W3:Y:S04]  /*a660*/  LDL.LU R249, [R1+0x498] ;  /* 0x0004980001f97983 */ /* 0x000ee80000300800 */
[----:B------:R-:W3:Y:S04]  /*a670*/  LDL.LU R250, [R1+0x130] ;  /* 0x0001300001fa7983 */ /* 0x000ee80000300800 */
[----:B------:R-:W3:Y:S04]  /*a680*/  LDL.LU R251, [R1+0x138] ;  /* 0x0001380001fb7983 */ /* 0x000ee80000300800 */
[----:B------:R-:W-:Y:S04]  /*a690*/  STG.E desc[UR18][R148.64+0x300], R65 ;  /* 0x0003004194007986 */ /* 0x000fe8000c101912 */
[----:B------:R-:W-:Y:S04]  /*a6a0*/  STG.E desc[UR18][R148.64+0x380], R67 ;  /* 0x0003804394007986 */ /* 0x000fe8000c101912 */
[----:B----4-:R0:W-:Y:S04]  /*a6b0*/  STG.E desc[UR18][R148.64+0x100], R31 ;  /* 0x0001001f94007986 */ /* 0x0101e8000c101912 */
[----:B-----5:R-:W-:Y:S04]  /*a6c0*/  STG.E desc[UR18][R148.64+0x200], R64 ;  /* 0x0002004094007986 */ /* 0x020fe8000c101912 */
[----:B------:R-:W-:Y:S04]  /*a6d0*/  STG.E desc[UR18][R148.64+0x280], R66 ;  /* 0x0002804294007986 */ /* 0x000fe8000c101912 */
[----:B0-----:R-:W4:Y:S04]  /*a6e0*/  LDL.LU R31, [R1+0x77c] ;  /* 0x00077c00011f7983 */ /* 0x001f280000300800 */
[----:B------:R0:W-:Y:S04]  /*a6f0*/  STG.E desc[UR18][R148.64+0x180], R252 ;  /* 0x000180fc94007986 */ /* 0x0001e8000c101912 */
[----:B------:R1:W-:Y:S04]  /*a700*/  STG.E desc[UR18][R150.64], R32 ;  /* 0x0000002096007986 */ /* 0x0003e8000c101912 */
[----:B0-----:R-:W5:Y:S04]  /*a710*/  LDL.LU R252, [R1+0x68c] ;  /* 0x00068c0001fc7983 */ /* 0x001f680000300800 */
[----:B------:R-:W4:Y:S04]  /*a720*/  LDL.LU R64, [R1+0x134] ;  /* 0x0001340001407983 */ /* 0x000f280000300800 */
[----:B------:R-:W4:Y:S04]  /*a730*/  LDL.LU R66, [R1+0x13c] ;  /* 0x00013c0001427983 */ /* 0x000f280000300800 */
[----:B------:R-:W4:Y:S04]  /*a740*/  LDL.LU R65, [R1+0x49c] ;  /* 0x00049c0001417983 */ /* 0x000f280000300800 */
[----:B------:R-:W5:Y:S04]  /*a750*/  LDL.LU R67, [R1+0x14c] ;  /* 0x00014c0001437983 */ /* 0x000f680000300800 */
[----:B------:R-:W4:Y:S04]  /*a760*/  LDL.LU R148, [R1+0x684] ;  /* 0x0006840001947983 */ /* 0x000f280000300800 */
[----:B------:R-:W4:Y:S04]  /*a770*/  LDL.LU R149, [R1+0x494] ;  /* 0x0004940001957983 */ /* 0x000f280000300800 */
[----:B-1----:R-:W4:Y:S04]  /*a780*/  LDL.LU R32, [R1+0x778] ;  /* 0x0007780001207983 */ /* 0x002f280000300800 */
[----:B------:R0:W-:Y:S04]  /*a790*/  STG.E desc[UR18][R150.64+0x80], R33 ;  /* 0x0000802196007986 */ /* 0x0001e8000c101912 */
[----:B------:R1:W-:Y:S04]  /*a7a0*/  STG.E desc[UR18][R150.64+0x100], R34 ;  /* 0x0001002296007986 */ /* 0x0003e8000c101912 */
[----:B------:R2:W-:Y:S04]  /*a7b0*/  STG.E desc[UR18][R150.64+0x180], R35 ;  /* 0x0001802396007986 */ /* 0x0005e8000c101912 */
[----:B0-----:R-:W4:Y:S04]  /*a7c0*/  LDL.LU R33, [R1+0x774] ;  /* 0x0007740001217983 */ /* 0x001f280000300800 */
[----:B-1----:R-:W4:Y:S04]  /*a7d0*/  LDL.LU R34, [R1+0x770] ;  /* 0x0007700001227983 */ /* 0x002f280000300800 */
[----:B--2---:R-:W2:Y:S04]  /*a7e0*/  LDL.LU R35, [R1+0x76c] ;  /* 0x00076c0001237983 */ /* 0x004ea80000300800 */
[----:B------:R0:W-:Y:S04]  /*a7f0*/  STG.E desc[UR18][R150.64+0x200], R36 ;  /* 0x0002002496007986 */ /* 0x0001e8000c101912 */
[----:B------:R1:W-:Y:S04]  /*a800*/  STG.E desc[UR18][R150.64+0x280], R37 ;  /* 0x0002802596007986 */ /* 0x0003e8000c101912 */
[----:B------:R3:W-:Y:S04]  /*a810*/  STG.E desc[UR18][R150.64+0x300], R60 ;  /* 0x0003003c96007986 */ /* 0x0007e8000c101912 */
[----:B0-----:R-:W2:Y:S04]  /*a820*/  LDL.LU R36, [R1+0x768] ;  /* 0x0007680001247983 */ /* 0x001ea80000300800 */
[----:B-1----:R-:W2:Y:S04]  /*a830*/  LDL.LU R37, [R1+0x764] ;  /* 0x0007640001257983 */ /* 0x002ea80000300800 */
[----:B---3--:R-:W3:Y:S04]  /*a840*/  LDL.LU R60, [R1+0x144] ;  /* 0x00014400013c7983 */ /* 0x008ee80000300800 */
[----:B------:R0:W-:Y:S04]  /*a850*/  STG.E desc[UR18][R150.64+0x380], R62 ;  /* 0x0003803e96007986 */ /* 0x0001e8000c101912 */
[----:B------:R1:W-:Y:S04]  /*a860*/  STG.E desc[UR18][R210.64], R38 ;  /* 0x00000026d2007986 */ /* 0x0003e8000c101912 */
[----:B------:R1:W-:Y:S04]  /*a870*/  STG.E desc[UR18][R210.64+0x80], R39 ;  /* 0x00008027d2007986 */ /* 0x0003e8000c101912 */
[----:B0-----:R-:W4:Y:S04]  /*a880*/  LDL.LU R62, [R1+0x69c] ;  /* 0x00069c00013e7983 */ /* 0x001f280000300800 */
[----:B------:R-:W2:Y:S04]  /*a890*/  LDL.LU R150, [R1+0x4a4] ;  /* 0x0004a40001967983 */ /* 0x000ea80000300800 */
[----:B------:R-:W2:Y:S04]  /*a8a0*/  LDL.LU R151, [R1+0x4ac] ;  /* 0x0004ac0001977983 */ /* 0x000ea80000300800 */
[----:B-1----:R-:W2:Y:S04]  /*a8b0*/  LDL.LU R38, [R1+0x760] ;  /* 0x0007600001267983 */ /* 0x002ea80000300800 */
[----:B------:R-:W2:Y:S04]  /*a8c0*/  LDL.LU R39, [R1+0x75c] ;  /* 0x00075c0001277983 */ /* 0x000ea80000300800 */
[----:B------:R0:W-:Y:S04]  /*a8d0*/  STG.E desc[UR18][R210.64+0x100], R248 ;  /* 0x000100f8d2007986 */ /* 0x0001e8000c101912 */
[----:B------:R1:W-:Y:S04]  /*a8e0*/  STG.E desc[UR18][R210.64+0x180], R249 ;  /* 0x000180f9d2007986 */ /* 0x0003e8000c101912 */
[----:B------:R1:W-:Y:S04]  /*a8f0*/  STG.E desc[UR18][R210.64+0x200], R250 ;  /* 0x000200fad2007986 */ /* 0x0003e8000c101912 */
[----:B0-----:R-:W2:Y:S04]  /*a900*/  LDL.LU R248, [R1+0x758] ;  /* 0x0007580001f87983 */ /* 0x001ea80000300800 */
[----:B-1----:R-:W2:Y:S04]  /*a910*/  LDL.LU R249, [R1+0x754] ;  /* 0x0007540001f97983 */ /* 0x002ea80000300800 */
[----:B------:R-:W2:Y:S04]  /*a920*/  LDL.LU R250, [R1+0x750] ;  /* 0x0007500001fa7983 */ /* 0x000ea80000300800 */
[----:B------:R0:W-:Y:S04]  /*a930*/  STG.E desc[UR18][R210.64+0x280], R251 ;  /* 0x000280fbd2007986 */ /* 0x0001e8000c101912 */
[----:B------:R1:W-:Y:S04]  /*a940*/  STG.E desc[UR18][R210.64+0x300], R56 ;  /* 0x00030038d2007986 */ /* 0x0003e8000c101912 */
[----:B0-----:R-:W2:Y:S04]  /*a950*/  LDL.LU R251, [R1+0x74c] ;  /* 0x00074c0001fb7983 */ /* 0x001ea80000300800 */
[----:B-1----:R-:W2:Y:S04]  /*a960*/  LDL.LU R56, [R1+0x694] ;  /* 0x0006940001387983 */ /* 0x002ea80000300800 */
[----:B------:R-:W-:Y:S04]  /*a970*/  STG.E desc[UR18][R210.64+0x380], R58 ;  /* 0x0003803ad2007986 */ /* 0x000fe8000c101912 */
[----:B------:R0:W-:Y:S04]  /*a980*/  STG.E desc[UR18][R212.64+0x380], R63 ;  /* 0x0003803fd4007986 */ /* 0x0001e8000c101912 */
[----:B------:R-:W-:Y:S04]  /*a990*/  STG.E desc[UR18][R212.64+0x300], R61 ;  /* 0x0003003dd4007986 */ /* 0x000fe8000c101912 */
[----:B0-----:R-:W2:Y:S04]  /*a9a0*/  LDL.LU R63, [R1+0x120] ;  /* 0x00012000013f7983 */ /* 0x001ea80000300800 */
[----:B-----5:R-:W-:Y:S04]  /*a9b0*/  STG.E desc[UR18][R212.64+0x280], R67 ;  /* 0x00028043d4007986 */ /* 0x020fe8000c101912 */
[----:B---3--:R-:W-:Y:S04]  /*a9c0*/  STG.E desc[UR18][R212.64+0x200], R60 ;  /* 0x0002003cd4007986 */ /* 0x008fe8000c101912 */
[----:B----4-:R-:W-:Y:S04]  /*a9d0*/  STG.E desc[UR18][R212.64+0x80], R62 ;  /* 0x0000803ed4007986 */ /* 0x010fe8000c101912 */
[----:B--2---:R-:W-:Y:S04]  /*a9e0*/  STG.E desc[UR18][R212.64+0x100], R150 ;  /* 0x00010096d4007986 */ /* 0x004fe8000c101912 */
[----:B------:R-:W-:Y:S04]  /*a9f0*/  STG.E desc[UR18][R212.64+0x180], R151 ;  /* 0x00018097d4007986 */ /* 0x000fe8000c101912 */
[----:B------:R0:W-:Y:S04]  /*aa00*/  STG.E desc[UR18][R212.64], R56 ;  /* 0x00000038d4007986 */ /* 0x0001e8000c101912 */
[----:B------:R1:W-:Y:S04]  /*aa10*/  STG.E desc[UR18][R214.64+0x80], R252 ;  /* 0x000080fcd6007986 */ /* 0x0003e8000c101912 */
[----:B0-----:R-:W2:Y:S04]  /*aa20*/  LDL.LU R212, [R1+0x128] ;  /* 0x0001280001d47983 */ /* 0x001ea80000300800 */
[----:B------:R-:W3:Y:S04]  /*aa30*/  LDL.LU R213, [R1+0x660] ;  /* 0x0006600001d57983 */ /* 0x000ee80000300800 */
[----:B------:R-:W4:Y:S04]  /*aa40*/  LDL.LU R61, [R1+0x668] ;  /* 0x00066800013d7983 */ /* 0x000f280000300800 */
[----:B------:R-:W5:Y:S04]  /*aa50*/  LDL.LU R58, [R1+0x470] ;  /* 0x00047000013a7983 */ /* 0x000f680000300800 */
[----:B------:R-:W5:Y:S04]  /*aa60*/  LDL.LU R210, [R1+0x478] ;  /* 0x0004780001d27983 */ /* 0x000f680000300800 */
[----:B------:R-:W5:Y:S04]  /*aa70*/  LDL.LU R211, [R1+0x110] ;  /* 0x0001100001d37983 */ /* 0x000f680000300800 */
[----:B-1----:R-:W3:Y:S04]  /*aa80*/  LDL.LU R252, [R1+0x118] ;  /* 0x0001180001fc7983 */ /* 0x002ee80000300800 */
[----:B------:R-:W5:Y:S04]  /*aa90*/  LDL.LU R56, [R1+0x674] ;  /* 0x0006740001387983 */ /* 0x000f680000300800 */
[----:B------:R-:W5:Y:S04]  /*aaa0*/  LDL.LU R62, [R1+0x67c] ;  /* 0x00067c00013e7983 */ /* 0x000f680000300800 */
[----:B------:R-:W5:Y:S04]  /*aab0*/  LDL.LU R150, [R1+0x484] ;  /* 0x0004840001967983 */ /* 0x000f680000300800 */
[----:B------:R-:W5:Y:S04]  /*aac0*/  LDL.LU R151, [R1+0x48c] ;  /* 0x00048c0001977983 */ /* 0x000f680000300800 */
[----:B------:R-:W5:Y:S04]  /*aad0*/  LDL.LU R60, [R1+0x124] ;  /* 0x00012400013c7983 */ /* 0x000f680000300800 */
[----:B------:R0:W-:Y:S04]  /*aae0*/  STG.E desc[UR18][R214.64], R148 ;  /* 0x00000094d6007986 */ /* 0x0001e8000c101912 */
[----:B------:R-:W5:Y:S04]  /*aaf0*/  LDL.LU R67, [R1+0x12c] ;  /* 0x00012c0001437983 */ /* 0x000f680000300800 */
[----:B------:R1:W-:Y:S04]  /*ab00*/  STG.E desc[UR18][R214.64+0x200], R64 ;  /* 0x00020040d6007986 */ /* 0x0003e8000c101912 */
[----:B0-----:R-:W5:Y:S04]  /*ab10*/  LDL.LU R148, [R1+0x664] ;  /* 0x0006640001947983 */ /* 0x001f680000300800 */
[----:B------:R0:W-:Y:S04]  /*ab20*/  STG.E desc[UR18][R214.64+0x100], R149 ;  /* 0x00010095d6007986 */ /* 0x0001e8000c101912 */
[----:B-1----:R-:W5:Y:S04]  /*ab30*/  LDL.LU R64, [R1+0x66c] ;  /* 0x00066c0001407983 */ /* 0x002f680000300800 */
[----:B------:R1:W-:Y:S04]  /*ab40*/  STG.E desc[UR18][R214.64+0x180], R65 ;  /* 0x00018041d6007986 */ /* 0x0003e8000c101912 */
[----:B0-----:R-:W5:Y:S04]  /*ab50*/  LDL.LU R149, [R1+0x474] ;  /* 0x0004740001957983 */ /* 0x001f680000300800 */
[----:B------:R0:W-:Y:S04]  /*ab60*/  STG.E desc[UR18][R214.64+0x280], R66 ;  /* 0x00028042d6007986 */ /* 0x0001e8000c101912 */
[----:B-1----:R-:W5:Y:S04]  /*ab70*/  LDL.LU R65, [R1+0x47c] ;  /* 0x00047c0001417983 */ /* 0x002f680000300800 */
[----:B------:R1:W-:Y:S04]  /*ab80*/  STG.E desc[UR18][R214.64+0x300], R57 ;  /* 0x00030039d6007986 */ /* 0x0003e8000c101912 */
[----:B0-----:R-:W5:Y:S04]  /*ab90*/  LDL.LU R66, [R1+0x11c] ;  /* 0x00011c0001427983 */ /* 0x001f680000300800 */
[----:B------:R0:W-:Y:S04]  /*aba0*/  STG.E desc[UR18][R214.64+0x380], R59 ;  /* 0x0003803bd6007986 */ /* 0x0001e8000c101912 */
[----:B-1----:R-:W4:Y:S04]  /*abb0*/  LDL.LU R57, [R1+0x488] ;  /* 0x0004880001397983 */ /* 0x002f280000300800 */
[----:B0-----:R-:W3:Y:S04]  /*abc0*/  LDL.LU R59, [R1+0x670] ;  /* 0x00067000013b7983 */ /* 0x001ee80000300800 */
[----:B------:R-:W5:Y:S04]  /*abd0*/  LDL.LU R214, [R1+0x678] ;  /* 0x0006780001d67983 */ /* 0x000f680000300800 */
[----:B------:R-:W5:Y:S04]  /*abe0*/  LDL.LU R215, [R1+0x480] ;  /* 0x0004800001d77983 */ /* 0x000f680000300800 */
[----:B------:R-:W-:Y:S04]  /*abf0*/  STG.E desc[UR18][R216.64+0x200], R63 ;  /* 0x0002003fd8007986 */ /* 0x000fe8000c101912 */
[----:B------:R-:W-:Y:S04]  /*ac00*/  STG.E desc[UR18][R216.64+0x300], R52 ;  /* 0x00030034d8007986 */ /* 0x000fe8000c101912 */
[----:B------:R-:W-:Y:S04]  /*ac10*/  STG.E desc[UR18][R216.64+0x380], R54 ;  /* 0x00038036d8007986 */ /* 0x000fe8000c101912 */
[----:B--2---:R-:W-:Y:S04]  /*ac20*/  STG.E desc[UR18][R216.64+0x280], R212 ;  /* 0x000280d4d8007986 */ /* 0x004fe8000c101912 */
[----:B----4-:R-:W-:Y:S04]  /*ac30*/  STG.E desc[UR18][R216.64+0x180], R57 ;  /* 0x00018039d8007986 */ /* 0x010fe8000c101912 */
[----:B---3--:R-:W-:Y:S04]  /*ac40*/  STG.E desc[UR18][R216.64], R59 ;  /* 0x0000003bd8007986 */ /* 0x008fe8000c101912 */
[----:B-----5:R-:W-:Y:S04]  /*ac50*/  STG.E desc[UR18][R216.64+0x80], R214 ;  /* 0x000080d6d8007986 */ /* 0x020fe8000c101912 */
        /* <DEDUP_REMOVED lines=9> */
[----:B------:R-:W5:Y:S04]  /*acf0*/  LDL.LU R212, [R1+0x108] ;  /* 0x0001080001d47983 */ /* 0x000f680000300800 */
[----:B------:R0:W-:Y:S04]  /*ad00*/  STG.E desc[UR18][R218.64+0x80], R61 ;  /* 0x0000803dda007986 */ /* 0x0001e8000c101912 */
[----:B-1----:R-:W5:Y:S04]  /*ad10*/  LDL.LU R213, [R1+0x640] ;  /* 0x0006400001d57983 */ /* 0x002f680000300800 */
[----:B------:R1:W-:Y:S04]  /*ad20*/  STG.E desc[UR18][R218.64+0x100], R58 ;  /* 0x0001003ada007986 */ /* 0x0003e8000c101912 */
[----:B0-----:R-:W5:Y:S04]  /*ad30*/  LDL.LU R61, [R1+0x648] ;  /* 0x00064800013d7983 */ /* 0x001f680000300800 */
[----:B------:R0:W-:Y:S04]  /*ad40*/  STG.E desc[UR18][R218.64+0x180], R210 ;  /* 0x000180d2da007986 */ /* 0x0001e8000c101912 */
[----:B------:R0:W-:Y:S04]  /*ad50*/  STG.E desc[UR18][R218.64+0x200], R211 ;  /* 0x000200d3da007986 */ /* 0x0001e8000c101912 */
[----:B------:R-:W-:Y:S04]  /*ad60*/  STG.E desc[UR18][R218.64+0x300], R48 ;  /* 0x00030030da007986 */ /* 0x000fe8000c101912 */
[----:B------:R-:W-:Y:S04]  /*ad70*/  STG.E desc[UR18][R218.64+0x380], R50 ;  /* 0x00038032da007986 */ /* 0x000fe8000c101912 */
[----:B-1----:R-:W5:Y:S04]  /*ad80*/  LDL.LU R58, [R1+0x350] ;  /* 0x00035000013a7983 */ /* 0x002f680000300800 */
        /* <DEDUP_REMOVED lines=8> */
[----:B0-----:R-:W5:Y:S04]  /*ae10*/  LDL.LU R210, [R1+0x358] ;  /* 0x0003580001d27983 */ /* 0x001f680000300800 */
[----:B------:R0:W-:Y:S04]  /*ae20*/  STG.E desc[UR18][R222.64+0x80], R64 ;  /* 0x00008040de007986 */ /* 0x0001e8000c101912 */
[----:B------:R-:W5:Y:S04]  /*ae30*/  LDL.LU R211, [R1+0xf0] ;  /* 0x0000f00001d37983 */ /* 0x000f680000300800 */
[----:B0-----:R-:W5:Y:S04]  /*ae40*/  LDL.LU R64, [R1+0xf8] ;  /* 0x0000f80001407983 */ /* 0x001f680000300800 */
        /* <DEDUP_REMOVED lines=11> */
[----:B------:R-:W-:Y:S04]  /*af00*/  STG.E desc[UR18][R222.64+0x280], R66 ;  /* 0x00028042de007986 */ /* 0x000fe8000c101912 */
[----:B0-----:R-:W5:Y:S04]  /*af10*/  LDL.LU R65, [R1+0x354] ;  /* 0x0003540001417983 */ /* 0x001f680000300800 */
[----:B------:R-:W-:Y:S04]  /*af20*/  STG.E desc[UR18][R222.64+0x300], R49 ;  /* 0x00030031de007986 */ /* 0x000fe8000c101912 */
[----:B------:R-:W-:Y:S04]  /*af30*/  STG.E desc[UR18][R222.64+0x380], R51 ;  /* 0x00038033de007986 */ /* 0x000fe8000c101912 */
[----:B------:R-:W-:Y:S04]  /*af40*/  LDS.128 R48, [R0+UR4+0x400] ;  /* 0x0004000400307984 */ /* 0x000fe80008000c00 */
[----:B--2---:R0:W-:Y:S04]  /*af50*/  STG.E desc[UR18][R222.64+0x200], R252 ;  /* 0x000200fcde007986 */ /* 0x0041e8000c101912 */
[----:B---3--:R-:W-:Y:S04]  /*af60*/  STG.E desc[UR18][R224.64], R59 ;  /* 0x0000003be0007986 */ /* 0x008fe8000c101912 */
[----:B----4-:R-:W-:Y:S04]  /*af70*/  STG.E desc[UR18][R224.64+0x80], R214 ;  /* 0x000080d6e0007986 */ /* 0x010fe8000c101912 */
[----:B0-----:R-:W2:Y:S04]  /*af80*/  LDL.LU R252, [R1+0x35c] ;  /* 0x00035c0001fc7983 */ /* 0x001ea80000300800 */
[----:B-----5:R-:W-:Y:S04]  /*af90*/  STG.E desc[UR18][R224.64+0x100], R215 ;  /* 0x000100d7e0007986 */ /* 0x020fe8000c101912 */
[----:B------:R-:W-:Y:S04]  /*afa0*/  STG.E desc[UR18][R224.64+0x180], R57 ;  /* 0x00018039e0007986 */ /* 0x000fe8000c101912 */
[----:B------:R-:W-:Y:S04]  /*afb0*/  STG.E desc[UR18][R224.64+0x200], R63 ;  /* 0x0002003fe0007986 */ /* 0x000fe8000c101912 */
[----:B------:R-:W-:Y:S04]  /*afc0*/  STG.E desc[UR18][R224.64+0x280], R212 ;  /* 0x000280d4e0007986 */ /* 0x000fe8000c101912 */
[----:B------:R-:W-:Y:S04]  /*afd0*/  STG.E desc[UR18][R224.64+0x300], R44 ;  /* 0x0003002ce0007986 */ /* 0x000fe8000c101912 */
[----:B------:R-:W-:Y:S04]  /*afe0*/  STG.E desc[UR18][R224.64+0x380], R46 ;  /* 0x0003802ee0007986 */ /* 0x000fe8000c101912 */
[----:B------:R-:W3:Y:S04]  /*aff0*/  LDL.LU R66, [R1+0xfc] ;  /* 0x0000fc0001427983 */ /* 0x000ee80000300800 */
[----:B------:R0:W-:Y:S04]  /*b000*/  STG.E desc[UR18][R226.64+0x280], R64 ;  /* 0x00028040e2007986 */ /* 0x0001e8000c101912 */
[----:B0-----:R-:W4:Y:S04]  /*b010*/  LDL.LU R64, [R1+0xf4] ;  /* 0x0000f40001407983 */ /* 0x001f280000300800 */
        /* <DEDUP_REMOVED lines=14> */
[----:B------:R-:W-:Y:S04]  /*b100*/  STG.E desc[UR18][R226.64+0x300], R40 ;  /* 0x00030028e2007986 */ /* 0x000fe8000c101912 */
[----:B------:R-:W-:Y:S04]  /*b110*/  STG.E desc[UR18][R226.64+0x380], R42 ;  /* 0x0003802ae2007986 */ /* 0x000fe8000c101912 */
[----:B-1----:R-:W5:Y:S04]  /*b120*/  LDL.LU R210, [R1+0x2f8] ;  /* 0x0002f80001d27983 */ /* 0x002f680000300800 */
[----:B------:R1:W-:Y:S04]  /*b130*/  STG.E desc[UR18][R228.64+0x200], R60 ;  /* 0x0002003ce4007986 */ /* 0x0003e8000c101912 */
[----:B0-----:R-:W5:Y:S04]  /*b140*/  LDL.LU R211, [R1+0x90] ;  /* 0x0000900001d37983 */ /* 0x001f680000300800 */
[----:B-1----:R-:W5:Y:S04]  /*b150*/  LDL.LU R60, [R1+0x98] ;  /* 0x00009800013c7983 */ /* 0x002f680000300800 */
[----:B------:R0:W-:Y:S04]  /*b160*/  STG.E desc[UR18][R228.64], R56 ;  /* 0x00000038e4007986 */ /* 0x0001e8000c101912 */
[----:B------:R1:W-:Y:S04]  /*b170*/  STG.E desc[UR18][R228.64+0x80], R62 ;  /* 0x0000803ee4007986 */ /* 0x0003e8000c101912 */
[----:B------:R1:W-:Y:S04]  /*b180*/  STG.E desc[UR18][R228.64+0x100], R150 ;  /* 0x00010096e4007986 */ /* 0x0003e8000c101912 */
[----:B0-----:R-:W5:Y:S04]  /*b190*/  LDL.LU R56, [R1+0x5f4] ;  /* 0x0005f40001387983 */ /* 0x001f680000300800 */
[----:B-1----:R-:W5:Y:S04]  /*b1a0*/  LDL.LU R62, [R1+0x5fc] ;  /* 0x0005fc00013e7983 */ /* 0x002f680000300800 */
[----:B------:R0:W-:Y:S04]  /*b1b0*/  STG.E desc[UR18][R228.64+0x180], R151 ;  /* 0x00018097e4007986 */ /* 0x0001e8000c101912 */
[----:B------:R-:W5:Y:S04]  /*b1c0*/  LDL.LU R150, [R1+0x304] ;  /* 0x0003040001967983 */ /* 0x000f680000300800 */
[----:B------:R1:W-:Y:S04]  /*b1d0*/  STG.E desc[UR18][R228.64+0x280], R67 ;  /* 0x00028043e4007986 */ /* 0x0003e8000c101912 */
[----:B------:R-:W-:Y:S04]  /*b1e0*/  STG.E desc[UR18][R228.64+0x300], R45 ;  /* 0x0003002de4007986 */ /* 0x000fe8000c101912 */
[----:B------:R-:W-:Y:S04]  /*b1f0*/  STG.E desc[UR18][R228.64+0x380], R47 ;  /* 0x0003802fe4007986 */ /* 0x000fe8000c101912 */
[----:B0-----:R-:W5:Y:S04]  /*b200*/  LDL.LU R151, [R1+0x30c] ;  /* 0x00030c0001977983 */ /* 0x001f680000300800 */
[----:B------:R0:W-:Y:S04]  /*b210*/  STG.E desc[UR18][R230.64], R148 ;  /* 0x00000094e6007986 */ /* 0x0001e8000c101912 */
[----:B-1----:R-:W5:Y:S04]  /*b220*/  LDL.LU R67, [R1+0xa4] ;  /* 0x0000a40001437983 */ /* 0x002f680000300800 */
[----:B------:R1:W-:Y:S04]  /*b230*/  STG.E desc[UR18][R230.64+0x80], R149 ;  /* 0x00008095e6007986 */ /* 0x0003e8000c101912 */
[----:B0-----:R-:W5:Y:S04]  /*b240*/  LDL.LU R148, [R1+0xac] ;  /* 0x0000ac0001947983 */ /* 0x001f680000300800 */
[----:B------:R0:W-:Y:S04]  /*b250*/  STG.E desc[UR18][R230.64+0x100], R65 ;  /* 0x00010041e6007986 */ /* 0x0001e8000c101912 */
[----:B-1----:R-:W5:Y:S04]  /*b260*/  LDL.LU R149, [R1+0x5e4] ;  /* 0x0005e40001957983 */ /* 0x002f680000300800 */
[----:B------:R-:W-:Y:S04]  /*b270*/  LDS.128 R44, [R0+UR4+0x500] ;  /* 0x00050004002c7984 */ /* 0x000fe80008000c00 */
[----:B0-----:R-:W5:Y:S04]  /*b280*/  LDL.LU R65, [R1+0x5ec] ;  /* 0x0005ec0001417983 */ /* 0x001f680000300800 */
[----:B---3--:R-:W-:Y:S04]  /*b290*/  STG.E desc[UR18][R230.64+0x280], R66 ;  /* 0x00028042e6007986 */ /* 0x008fe8000c101912 */
[----:B----4-:R0:W-:Y:S04]  /*b2a0*/  STG.E desc[UR18][R230.64+0x200], R64 ;  /* 0x00020040e6007986 */ /* 0x0101e8000c101912 */
[----:B0-----:R-:W3:Y:S04]  /*b2b0*/  LDL.LU R64, [R1+0x2f4] ;  /* 0x0002f40001407983 */ /* 0x001ee80000300800 */
[----:B------:R-:W4:Y:S04]  /*b2c0*/  LDL.LU R66, [R1+0x2fc] ;  /* 0x0002fc0001427983 */ /* 0x000f280000300800 */
[----:B--2---:R0:W-:Y:S04]  /*b2d0*/  STG.E desc[UR18][R230.64+0x180], R252 ;  /* 0x000180fce6007986 */ /* 0x0041e8000c101912 */
[----:B------:R-:W-:Y:S04]  /*b2e0*/  STG.E desc[UR18][R230.64+0x300], R41 ;  /* 0x00030029e6007986 */ /* 0x000fe8000c101912 */
[----:B------:R-:W-:Y:S04]  /*b2f0*/  STG.E desc[UR18][R230.64+0x380], R43 ;  /* 0x0003802be6007986 */ /* 0x000fe8000c101912 */
[----:B-----5:R-:W-:Y:S04]  /*b300*/  STG.E desc[UR18][R232.64], R59 ;  /* 0x0000003be8007986 */ /* 0x020fe8000c101912 */
[----:B------:R-:W-:Y:S04]  /*b310*/  STG.E desc[UR18][R232.64+0x80], R214 ;  /* 0x000080d6e8007986 */ /* 0x000fe8000c101912 */
[----:B------:R-:W-:Y:S04]  /*b320*/  STG.E desc[UR18][R232.64+0x100], R215 ;  /* 0x000100d7e8007986 */ /* 0x000fe8000c101912 */
[----:B------:R-:W-:Y:S04]  /*b330*/  STG.E desc[UR18][R232.64+0x180], R57 ;  /* 0x00018039e8007986 */ /* 0x000fe8000c101912 */
[----:B------:R-:W-:Y:S04]  /*b340*/  STG.E desc[UR18][R232.64+0x200], R63 ;  /* 0x0002003fe8007986 */ /* 0x000fe8000c101912 */
[----:B------:R-:W-:Y:S04]  /*b350*/  STG.E desc[UR18][R232.64+0x280], R212 ;  /* 0x000280d4e8007986 */ /* 0x000fe8000c101912 */
[----:B------:R-:W-:Y:S04]  /*b360*/  STG.E desc[UR18][R232.64+0x300], R164 ;  /* 0x000300a4e8007986 */ /* 0x000fe8000c101912 */
[----:B------:R-:W-:Y:S04]  /*b370*/  STG.E desc[UR18][R232.64+0x380], R166 ;  /* 0x000380a6e8007986 */ /* 0x000fe8000c101912 */
[----:B0-----:R-:W2:Y:S04]  /*b380*/  LDL.LU R252, [R1+0x9c] ;  /* 0x00009c0001fc7983 */ /* 0x001ea80000300800 */
[----:B------:R-:W-:Y:S04]  /*b390*/  STG.E desc[UR18][R234.64], R213 ;  /* 0x000000d5ea007986 */ /* 0x000fe8000c101912 */
[----:B------:R-:W-:Y:S04]  /*b3a0*/  STG.E desc[UR18][R234.64+0x80], R61 ;  /* 0x0000803dea007986 */ /* 0x000fe8000c101912 */
[----:B------:R-:W-:Y:S04]  /*b3b0*/  LDS.128 R40, [R0+UR4+0x700] ;  /* 0x0007000400287984 */ /* 0x000fe80008000c00 */
[----:B------:R0:W-:Y:S04]  /*b3c0*/  STG.E desc[UR18][R234.64+0x280], R60 ;  /* 0x0002803cea007986 */ /* 0x0001e8000c101912 */
[----:B0-----:R-:W5:Y:S04]  /*b3d0*/  LDL.LU R60, [R1+0x94] ;  /* 0x00009400013c7983 */ /* 0x001f680000300800 */
[----:B------:R-:W5:Y:S04]  /*b3e0*/  LDL.LU R52, [R1+0x5d0] ;  /* 0x0005d00001347983 */ /* 0x000f680000300800 */
[----:B------:R-:W5:Y:S04]  /*b3f0*/  LDL.LU R59, [R1+0x5d8] ;  /* 0x0005d800013b7983 */ /* 0x000f680000300800 */
[----:B------:R-:W5:Y:S04]  /*b400*/  LDL.LU R214, [R1+0x2e0] ;  /* 0x0002e00001d67983 */ /* 0x000f680000300800 */
        /* <DEDUP_REMOVED lines=15> */
[----:B------:R-:W-:Y:S04]  /*b500*/  STG.E desc[UR18][R236.64], R56 ;  /* 0x00000038ec007986 */ /* 0x000fe8000c101912 */
[----:B------:R-:W-:Y:S04]  /*b510*/  STG.E desc[UR18][R236.64+0x80], R62 ;  /* 0x0000803eec007986 */ /* 0x000fe8000c101912 */
[----:B------:R-:W-:Y:S04]  /*b520*/  STG.E desc[UR18][R236.64+0x100], R150 ;  /* 0x00010096ec007986 */ /* 0x000fe8000c101912 */
[----:B------:R-:W-:Y:S04]  /*b530*/  STG.E desc[UR18][R236.64+0x180], R151 ;  /* 0x00018097ec007986 */ /* 0x000fe8000c101912 */
[----:B------:R0:W-:Y:S04]  /*b540*/  STG.E desc[UR18][R236.64+0x280], R148 ;  /* 0x00028094ec007986 */ /* 0x0001e8000c101912 */
[----:B------:R-:W-:Y:S04]  /*b550*/  STG.E desc[UR18][R236.64+0x300], R165 ;  /* 0x000300a5ec007986 */ /* 0x000fe8000c101912 */
[----:B------:R-:W-:Y:S04]  /*b560*/  STG.E desc[UR18][R236.64+0x380], R167 ;  /* 0x000380a7ec007986 */ /* 0x000fe8000c101912 */
[----:B-1----:R-:W5:Y:S04]  /*b570*/  LDL.LU R67, [R1+0x5d4] ;  /* 0x0005d40001437983 */ /* 0x002f680000300800 */
[----:B------:R1:W-:Y:S04]  /*b580*/  STG.E desc[UR18][R238.64], R149 ;  /* 0x00000095ee007986 */ /* 0x0003e8000c101912 */
[----:B0-----:R-:W5:Y:S04]  /*b590*/  LDL.LU R148, [R1+0x5dc] ;  /* 0x0005dc0001947983 */ /* 0x001f680000300800 */
[----:B------:R0:W-:Y:S04]  /*b5a0*/  STG.E desc[UR18][R238.64+0x80], R65 ;  /* 0x00008041ee007986 */ /* 0x0001e8000c101912 */
[----:B-1----:R-:W5:Y:S04]  /*b5b0*/  LDL.LU R149, [R1+0x2e4] ;  /* 0x0002e40001957983 */ /* 0x002f680000300800 */
[----:B0-----:R-:W5:Y:S04]  /*b5c0*/  LDL.LU R65, [R1+0x2ec] ;  /* 0x0002ec0001417983 */ /* 0x001f680000300800 */
[----:B---3--:R0:W-:Y:S04]  /*b5d0*/  STG.E desc[UR18][R238.64+0x100], R64 ;  /* 0x00010040ee007986 */ /* 0x0081e8000c101912 */
[----:B----4-:R1:W-:Y:S04]  /*b5e0*/  STG.E desc[UR18][R238.64+0x180], R66 ;  /* 0x00018042ee007986 */ /* 0x0103e8000c101912 */
[----:B0-----:R-:W3:Y:S04]  /*b5f0*/  LDL.LU R64, [R1+0x84] ;  /* 0x0000840001407983 */ /* 0x001ee80000300800 */
[----:B-1----:R-:W4:Y:S04]  /*b600*/  LDL.LU R66, [R1+0x8c] ;  /* 0x00008c0001427983 */ /* 0x002f280000300800 */
[----:B------:R-:W4:Y:S04]  /*b610*/  LDL.LU R56, [R1+0x5c4] ;  /* 0x0005c40001387983 */ /* 0x000f280000300800 */
[----:B------:R-:W4:Y:S04]  /*b620*/  LDL.LU R62, [R1+0x5cc] ;  /* 0x0005cc00013e7983 */ /* 0x000f280000300800 */
[----:B------:R-:W4:Y:S04]  /*b630*/  LDL.LU R150, [R1+0x2d4] ;  /* 0x0002d40001967983 */ /* 0x000f280000300800 */
[----:B------:R-:W-:Y:S04]  /*b640*/  STG.E desc[UR18][R238.64+0x300], R161 ;  /* 0x000300a1ee007986 */ /* 0x000fe8000c101912 */
[----:B------:R-:W-:Y:S04]  /*b650*/  STG.E desc[UR18][R238.64+0x380], R163 ;  /* 0x000380a3ee007986 */ /* 0x000fe8000c101912 */
[----:B------:R-:W4:Y:S04]  /*b660*/  LDL.LU R151, [R1+0x2dc] ;  /* 0x0002dc0001977983 */ /* 0x000f280000300800 */
[----:B--2---:R-:W-:Y:S04]  /*b670*/  STG.E desc[UR18][R238.64+0x280], R252 ;  /* 0x000280fcee007986 */ /* 0x004fe8000c101912 */
[----:B-----5:R0:W-:Y:S04]  /*b680*/  STG.E desc[UR18][R238.64+0x200], R60 ;  /* 0x0002003cee007986 */ /* 0x0201e8000c101912 */
        /* <DEDUP_REMOVED lines=11> */
[----:B------:R-:W-:Y:S04]  /*b740*/  STG.E desc[UR18][R242.64+0x100], R61 ;  /* 0x0001003df2007986 */ /* 0x000fe8000c101912 */
[----:B------:R-:W-:Y:S04]  /*b750*/  STG.E desc[UR18][R242.64+0x180], R58 ;  /* 0x0001803af2007986 */ /* 0x000fe8000c101912 */
[----:B------:R-:W-:Y:S04]  /*b760*/  STG.E desc[UR18][R242.64+0x300], R152 ;  /* 0x00030098f2007986 */ /* 0x000fe8000c101912 */
[----:B------:R-:W-:Y:S04]  /*b770*/  STG.E desc[UR18][R242.64+0x380], R154 ;  /* 0x0003809af2007986 */ /* 0x000fe8000c101912 */
[----:B------:R-:W-:Y:S04]  /*b780*/  STG.E desc[UR18][R242.64+0x200], R210 ;  /* 0x000200d2f2007986 */ /* 0x000fe8000c101912 */
[----:B------:R-:W5:Y:S04]  /*b790*/  LDL.LU R252, [R1+0x7c] ;  /* 0x00007c0001fc7983 */ /* 0x000f680000300800 */
[----:B------:R-:W-:Y:S04]  /*b7a0*/  STG.E desc[UR18][R242.64+0x280], R211 ;  /* 0x000280d3f2007986 */ /* 0x000fe8000c101912 */
[----:B------:R-:W-:Y:S04]  /*b7b0*/  LDS.128 R52, [R0+UR4+0x300] ;  /* 0x0003000400347984 */ /* 0x000fe80008000c00 */
[----:B------:R0:W-:Y:S04]  /*b7c0*/  STG.E desc[UR18][R244.64], R67 ;  /* 0x00000043f4007986 */ /* 0x0001e8000c101912 */
[----:B------:R1:W-:Y:S04]  /*b7d0*/  STG.E desc[UR18][R244.64+0x80], R148 ;  /* 0x00008094f4007986 */ /* 0x0003e8000c101912 */
[----:B0-----:R-:W5:Y:S04]  /*b7e0*/  LDL.LU R67, [R1+0x630] ;  /* 0x0006300001437983 */ /* 0x001f680000300800 */
[----:B------:R0:W-:Y:S04]  /*b7f0*/  STG.E desc[UR18][R244.64+0x100], R149 ;  /* 0x00010095f4007986 */ /* 0x0001e8000c101912 */
[----:B-1----:R-:W5:Y:S04]  /*b800*/  LDL.LU R148, [R1+0x638] ;  /* 0x0006380001947983 */ /* 0x002f680000300800 */
[----:B------:R1:W-:Y:S04]  /*b810*/  STG.E desc[UR18][R244.64+0x180], R65 ;  /* 0x00018041f4007986 */ /* 0x0003e8000c101912 */
[----:B0-----:R-:W5:Y:S04]  /*b820*/  LDL.LU R149, [R1+0x340] ;  /* 0x0003400001957983 */ /* 0x001f680000300800 */
[----:B-1----:R-:W5:Y:S04]  /*b830*/  LDL.LU R65, [R1+0x348] ;  /* 0x0003480001417983 */ /* 0x002f680000300800 */
[----:B---3--:R0:W-:Y:S04]  /*b840*/  STG.E desc[UR18][R244.64+0x200], R64 ;  /* 0x00020040f4007986 */ /* 0x0081e8000c101912 */
[----:B----4-:R1:W-:Y:S04]  /*b850*/  STG.E desc[UR18][R244.64+0x280], R66 ;  /* 0x00028042f4007986 */ /* 0x0103e8000c101912 */
[----:B0-----:R-:W3:Y:S04]  /*b860*/  LDL.LU R64, [R1+0xe0] ;  /* 0x0000e00001407983 */ /* 0x001ee80000300800 */
[----:B-1----:R-:W4:Y:S04]  /*b870*/  LDL.LU R66, [R1+0xe8] ;  /* 0x0000e80001427983 */ /* 0x002f280000300800 */
[----:B------:R-:W4:Y:S04]  /*b880*/  LDL.LU R224, [R1+0x620] ;  /* 0x0006200001e07983 */ /* 0x000f280000300800 */
        /* <DEDUP_REMOVED lines=21> */
[----:B--2---:R-:W-:Y:S04]  /*b9e0*/  STG.E desc[UR18][R246.64+0x200], R60 ;  /* 0x0002003cf6007986 */ /* 0x004fe8000c101912 */
[----:B------:R-:W2:Y:S04]  /*b9f0*/  LDL.LU R212, [R1+0x334] ;  /* 0x0003340001d47983 */ /* 0x000ea80000300800 */
[----:B------:R-:W-:Y:S04]  /*ba00*/  LDS.128 R60, [R0+UR4+0x100] ;  /* 0x00010004003c7984 */ /* 0x000fe80008000c00 */
[----:B------:R-:W-:Y:S04]  /*ba10*/  LDS.128 R56, [R0+UR4+0x200] ;  /* 0x0002000400387984 */ /* 0x000fe80008000c00 */
[----:B------:R-:W2:Y:S04]  /*ba20*/  LDL.LU R213, [R1+0x33c] ;  /* 0x00033c0001d57983 */ /* 0x000ea80000300800 */
[----:B-----5:R0:W-:Y:S04]  /*ba30*/  STG.E desc[UR18][R246.64+0x280], R252 ;  /* 0x000280fcf6007986 */ /* 0x0201e8000c101912 */
[----:B------:R-:W-:Y:S04]  /*ba40*/  STG.E desc[UR18][R2.64+0x300], R116 ;  /* 0x0003007402007986 */ /* 0x000fe8000c101912 */
[----:B0-----:R-:W5:Y:S04]  /*ba50*/  LDL.LU R252, [R1+0xdc] ;  /* 0x0000dc0001fc7983 */ /* 0x001f680000300800 */
[----:B------:R-:W-:Y:S04]  /*ba60*/  STG.E desc[UR18][R2.64], R67 ;  /* 0x0000004302007986 */ /* 0x000fe8000c101912 */
[----:B------:R-:W-:Y:S04]  /*ba70*/  STG.E desc[UR18][R2.64+0x80], R148 ;  /* 0x0000809402007986 */ /* 0x000fe8000c101912 */
[----:B------:R-:W-:Y:S04]  /*ba80*/  STG.E desc[UR18][R2.64+0x100], R149 ;  /* 0x0001009502007986 */ /* 0x000fe8000c101912 */
[----:B------:R-:W-:Y:S04]  /*ba90*/  LDS.128 R148, [R0+UR4+0x600] ;  /* 0x0006000400947984 */ /* 0x000fe80008000c00 */
[----:B------:R-:W-:Y:S04]  /*baa0*/  STG.E desc[UR18][R2.64+0x180], R65 ;  /* 0x0001804102007986 */ /* 0x000fe8000c101912 */
[----:B---3--:R-:W-:Y:S04]  /*bab0*/  STG.E desc[UR18][R2.64+0x200], R64 ;  /* 0x0002004002007986 */ /* 0x008fe8000c101912 */
[----:B----4-:R-:W-:Y:S04]  /*bac0*/  STG.E desc[UR18][R2.64+0x280], R66 ;  /* 0x0002804202007986 */ /* 0x010fe8000c101912 */
[----:B------:R-:W0:Y:S04]  /*bad0*/  LDS.128 R64, [R0+UR4] ;  /* 0x0000000400407984 */ /* 0x000e280008000c00 */
[----:B------:R-:W-:Y:S04]  /*bae0*/  STG.E desc[UR18][R2.64+0x380], R118 ;  /* 0x0003807602007986 */ /* 0x000fe8000c101912 */
[----:B------:R-:W-:Y:S04]  /*baf0*/  STG.E desc[UR18][R4.64], R224 ;  /* 0x000000e004007986 */ /* 0x000fe8000c101912 */
[----:B------:R-:W-:Y:S04]  /*bb00*/  STG.E desc[UR18][R4.64+0x80], R225 ;  /* 0x000080e104007986 */ /* 0x000fe8000c101912 */
[----:B------:R1:W-:Y:S04]  /*bb10*/  STG.E desc[UR18][R4.64+0x280], R210 ;  /* 0x000280d204007986 */ /* 0x0003e8000c101912 */
[----:B------:R3:W-:Y:S04]  /*bb20*/  STG.E desc[UR18][R4.64+0x100], R222 ;  /* 0x000100de04007986 */ /* 0x0007e8000c101912 */
        /* <DEDUP_REMOVED lines=9> */
[----:B------:R1:W-:Y:S04]  /*bbc0*/  STG.E desc[UR18][R4.64+0x180], R223 ;  /* 0x000180df04007986 */ /* 0x0003e8000c101912 */
[----:B------:R0:W-:Y:S04]  /*bbd0*/  STG.E desc[UR18][R4.64+0x200], R220 ;  /* 0x000200dc04007986 */ /* 0x0001e8000c101912 */
[----:B------:R-:W-:Y:S04]  /*bbe0*/  STG.E desc[UR18][R4.64+0x300], R68 ;  /* 0x0003004404007986 */ /* 0x000fe8000c101912 */
[----:B------:R-:W-:Y:S04]  /*bbf0*/  STG.E desc[UR18][R4.64+0x380], R70 ;  /* 0x0003804604007986 */ /* 0x000fe8000c101912 */
[----:B---3--:R-:W3:Y:S04]  /*bc00*/  LDL.LU R222, [R1+0x310] ;  /* 0x0003100001de7983 */ /* 0x008ee80000300800 */
        /* <DEDUP_REMOVED lines=8> */
[----:B-1----:R-:W3:Y:S04]  /*bc90*/  LDL.LU R223, [R1+0x318] ;  /* 0x0003180001df7983 */ /* 0x002ee80000300800 */
[----:B------:R1:W-:Y:S04]  /*bca0*/  STG.E desc[UR18][R80.64+0x80], R211 ;  /* 0x000080d350007986 */ /* 0x0003e8000c101912 */
[----:B0-----:R-:W3:Y:S04]  /*bcb0*/  LDL.LU R220, [R1+0xb0] ;  /* 0x0000b00001dc7983 */ /* 0x001ee80000300800 */
[----:B-1----:R-:W3:Y:S04]  /*bcc0*/  LDL.LU R211, [R1+0xb8] ;  /* 0x0000b80001d37983 */ /* 0x002ee80000300800 */
[----:B------:R-:W3:Y:S04]  /*bcd0*/  LDL.LU R221, [R1+0x614] ;  /* 0x0006140001dd7983 */ /* 0x000ee80000300800 */
[----:B------:R-:W3:Y:S04]  /*bce0*/  LDL.LU R218, [R1+0x61c] ;  /* 0x00061c0001da7983 */ /* 0x000ee80000300800 */
[----:B------:R-:W3:Y:S04]  /*bcf0*/  LDL.LU R219, [R1+0x324] ;  /* 0x0003240001db7983 */ /* 0x000ee80000300800 */
[----:B------:R-:W3:Y:S04]  /*bd00*/  LDL.LU R216, [R1+0x32c] ;  /* 0x00032c0001d87983 */ /* 0x000ee80000300800 */
[----:B------:R-:W3:Y:S04]  /*bd10*/  LDL.LU R217, [R1+0xc4] ;  /* 0x0000c40001d97983 */ /* 0x000ee80000300800 */
[----:B------:R0:W-:Y:S04]  /*bd20*/  STG.E desc[UR18][R80.64], R215 ;  /* 0x000000d750007986 */ /* 0x0001e8000c101912 */
[----:B------:R-:W3:Y:S04]  /*bd30*/  LDL.LU R214, [R1+0xcc] ;  /* 0x0000cc0001d67983 */ /* 0x000ee80000300800 */
[----:B0-----:R-:W3:Y:S04]  /*bd40*/  LDL.LU R215, [R1+0x604] ;  /* 0x0006040001d77983 */ /* 0x001ee80000300800 */
[----:B--2---:R-:W-:Y:S04]  /*bd50*/  STG.E desc[UR18][R80.64+0x100], R212 ;  /* 0x000100d450007986 */ /* 0x004fe8000c101912 */
[----:B------:R-:W-:Y:S04]  /*bd60*/  STG.E desc[UR18][R80.64+0x180], R213 ;  /* 0x000180d550007986 */ /* 0x000fe8000c101912 */
[----:B-----5:R-:W-:Y:S04]  /*bd70*/  STG.E desc[UR18][R80.64+0x280], R252 ;  /* 0x000280fc50007986 */ /* 0x020fe8000c101912 */
[----:B------:R-:W-:Y:S04]  /*bd80*/  STG.E desc[UR18][R80.64+0x300], R69 ;  /* 0x0003004550007986 */ /* 0x000fe8000c101912 */
[----:B------:R-:W-:Y:S04]  /*bd90*/  STG.E desc[UR18][R80.64+0x380], R71 ;  /* 0x0003804750007986 */ /* 0x000fe8000c101912 */
[----:B----4-:R0:W-:Y:S04]  /*bda0*/  STG.E desc[UR18][R80.64+0x200], R210 ;  /* 0x000200d250007986 */ /* 0x0101e8000c101912 */
[----:B0-----:R-:W2:Y:S04]  /*bdb0*/  LDL.LU R210, [R1+0x60c] ;  /* 0x00060c0001d27983 */ /* 0x001ea80000300800 */
[----:B------:R-:W4:Y:S04]  /*bdc0*/  LDL.LU R212, [R1+0x314] ;  /* 0x0003140001d47983 */ /* 0x000f280000300800 */
[----:B------:R-:W5:Y:S04]  /*bdd0*/  LDL.LU R213, [R1+0x31c] ;  /* 0x00031c0001d57983 */ /* 0x000f680000300800 */
        /* <DEDUP_REMOVED lines=9> */
[----:B---3--:R0:W-:Y:S04]  /*be70*/  STG.E desc[UR18][R84.64+0x280], R211 ;  /* 0x000280d354007986 */ /* 0x0081e8000c101912 */
[----:B0-----:R-:W3:Y:S04]  /*be80*/  LDL.LU R211, [R1+0xb4] ;  /* 0x0000b40001d37983 */ /* 0x001ee80000300800 */
        /* <DEDUP_REMOVED lines=12> */
[----:B------:R1:W-:Y:S04]  /*bf50*/  STG.E desc[UR18][R84.64+0x200], R220 ;  /* 0x000200dc54007986 */ /* 0x0003e8000c101912 */
[----:B------:R-:W-:Y:S04]  /*bf60*/  STG.E desc[UR18][R84.64+0x300], R72 ;  /* 0x0003004854007986 */ /* 0x000fe8000c101912 */
[----:B------:R-:W-:Y:S04]  /*bf70*/  STG.E desc[UR18][R84.64+0x380], R74 ;  /* 0x0003804a54007986 */ /* 0x000fe8000c101912 */
[----:B0-----:R-:W5:Y:S04]  /*bf80*/  LDL.LU R222, [R1+0x2b0] ;  /* 0x0002b00001de7983 */ /* 0x001f680000300800 */
        /* <DEDUP_REMOVED lines=8> */
[----:B-1----:R-:W5:Y:S04]  /*c010*/  LDL.LU R223, [R1+0x2b8] ;  /* 0x0002b80001df7983 */ /* 0x002f680000300800 */
[----:B------:R-:W5:Y:S04]  /*c020*/  LDL.LU R220, [R1+0x50] ;  /* 0x0000500001dc7983 */ /* 0x000f680000300800 */
[----:B------:R-:W-:Y:S04]  /*c030*/  STG.E desc[UR18][R88.64], R215 ;  /* 0x000000d758007986 */ /* 0x000fe8000c101912 */
[----:B--2---:R0:W-:Y:S04]  /*c040*/  STG.E desc[UR18][R88.64+0x80], R210 ;  /* 0x000080d258007986 */ /* 0x0041e8000c101912 */
[----:B0-----:R-:W2:Y:S04]  /*c050*/  LDL.LU R210, [R1+0x58] ;  /* 0x0000580001d27983 */ /* 0x001ea80000300800 */
[----:B------:R-:W2:Y:S04]  /*c060*/  LDL.LU R221, [R1+0x5b4] ;  /* 0x0005b40001dd7983 */ /* 0x000ea80000300800 */
[----:B------:R-:W2:Y:S04]  /*c070*/  LDL.LU R218, [R1+0x5bc] ;  /* 0x0005bc0001da7983 */ /* 0x000ea80000300800 */
[----:B------:R-:W2:Y:S04]  /*c080*/  LDL.LU R219, [R1+0x2c4] ;  /* 0x0002c40001db7983 */ /* 0x000ea80000300800 */
[----:B------:R-:W2:Y:S04]  /*c090*/  LDL.LU R216, [R1+0x2cc] ;  /* 0x0002cc0001d87983 */ /* 0x000ea80000300800 */
[----:B------:R-:W2:Y:S04]  /*c0a0*/  LDL.LU R217, [R1+0x64] ;  /* 0x0000640001d97983 */ /* 0x000ea80000300800 */
[----:B------:R-:W2:Y:S04]  /*c0b0*/  LDL.LU R214, [R1+0x6c] ;  /* 0x00006c0001d67983 */ /* 0x000ea80000300800 */
[----:B------:R-:W2:Y:S04]  /*c0c0*/  LDL.LU R215, [R1+0x5a4] ;  /* 0x0005a40001d77983 */ /* 0x000ea80000300800 */
[----:B---3--:R0:W-:Y:S04]  /*c0d0*/  STG.E desc[UR18][R88.64+0x200], R211 ;  /* 0x000200d358007986 */ /* 0x0081e8000c101912 */
[----:B0-----:R-:W3:Y:S04]  /*c0e0*/  LDL.LU R211, [R1+0x5ac] ;  /* 0x0005ac0001d37983 */ /* 0x001ee80000300800 */
[----:B----4-:R0:W-:Y:S04]  /*c0f0*/  STG.E desc[UR18][R88.64+0x100], R212 ;  /* 0x000100d458007986 */ /* 0x0101e8000c101912 */
[----:B-----5:R1:W-:Y:S04]  /*c100*/  STG.E desc[UR18][R88.64+0x180], R213 ;  /* 0x000180d558007986 */ /* 0x0203e8000c101912 */
[----:B------:R4:W-:Y:S04]  /*c110*/  STG.E desc[UR18][R88.64+0x280], R252 ;  /* 0x000280fc58007986 */ /* 0x0009e8000c101912 */
[----:B0-----:R-:W5:Y:S04]  /*c120*/  LDL.LU R212, [R1+0x2b4] ;  /* 0x0002b40001d47983 */ /* 0x001f680000300800 */
        /* <DEDUP_REMOVED lines=11> */
[----:B----4-:R-:W4:Y:S04]  /*c1e0*/  LDL.LU R252, [R1+0x5c] ;  /* 0x00005c0001fc7983 */ /* 0x010f280000300800 */
[----:B------:R-:W-:Y:S04]  /*c1f0*/  STG.E desc[UR18][R92.64], R224 ;  /* 0x000000e05c007986 */ /* 0x000fe8000c101912 */
[----:B------:R-:W-:Y:S04]  /*c200*/  STG.E desc[UR18][R92.64+0x80], R225 ;  /* 0x000080e15c007986 */ /* 0x000fe8000c101912 */
[----:B------:R-:W-:Y:S04]  /*c210*/  STG.E desc[UR18][R92.64+0x100], R222 ;  /* 0x000100de5c007986 */ /* 0x000fe8000c101912 */
[----:B------:R-:W-:Y:S04]  /*c220*/  STG.E desc[UR18][R92.64+0x300], R192 ;  /* 0x000300c05c007986 */ /* 0x000fe8000c101912 */
[----:B------:R-:W-:Y:S04]  /*c230*/  STG.E desc[UR18][R92.64+0x380], R194 ;  /* 0x000380c25c007986 */ /* 0x000fe8000c101912 */
[----:B------:R-:W-:Y:S04]  /*c240*/  STG.E desc[UR18][R92.64+0x180], R223 ;  /* 0x000180df5c007986 */ /* 0x000fe8000c101912 */
        /* <DEDUP_REMOVED lines=20> */
[----:B------:R-:W2:Y:S04]  /*c390*/  LDL.LU R223, [R1+0x298] ;  /* 0x0002980001df7983 */ /* 0x000ea80000300800 */
[----:B------:R-:W2:Y:S04]  /*c3a0*/  LDL.LU R220, [R1+0x30] ;  /* 0x0000300001dc7983 */ /* 0x000ea80000300800 */
[----:B---3--:R0:W-:Y:S04]  /*c3b0*/  STG.E desc[UR18][R96.64+0x80], R211 ;  /* 0x000080d360007986 */ /* 0x0081e8000c101912 */
[----:B0-----:R-:W3:Y:S04]  /*c3c0*/  LDL.LU R211, [R1+0x38] ;  /* 0x0000380001d37983 */ /* 0x001ee80000300800 */
[----:B------:R-:W3:Y:S04]  /*c3d0*/  LDL.LU R221, [R1+0x594] ;  /* 0x0005940001dd7983 */ /* 0x000ee80000300800 */
[----:B------:R-:W3:Y:S04]  /*c3e0*/  LDL.LU R218, [R1+0x59c] ;  /* 0x00059c0001da7983 */ /* 0x000ee80000300800 */
[----:B------:R-:W3:Y:S04]  /*c3f0*/  LDL.LU R219, [R1+0x2a4] ;  /* 0x0002a40001db7983 */ /* 0x000ee80000300800 */
[----:B------:R-:W3:Y:S04]  /*c400*/  LDL.LU R216, [R1+0x2ac] ;  /* 0x0002ac0001d87983 */ /* 0x000ee80000300800 */
[----:B------:R-:W3:Y:S04]  /*c410*/  LDL.LU R217, [R1+0x44] ;  /* 0x0000440001d97983 */ /* 0x000ee80000300800 */
[----:B------:R0:W-:Y:S04]  /*c420*/  STG.E desc[UR18][R96.64], R215 ;  /* 0x000000d760007986 */ /* 0x0001e8000c101912 */
[----:B------:R-:W3:Y:S04]  /*c430*/  LDL.LU R214, [R1+0x4c] ;  /* 0x00004c0001d67983 */ /* 0x000ee80000300800 */
[----:B-----5:R1:W-:Y:S04]  /*c440*/  STG.E desc[UR18][R96.64+0x100], R212 ;  /* 0x000100d460007986 */ /* 0x0203e8000c101912 */
[----:B0-----:R-:W5:Y:S04]  /*c450*/  LDL.LU R215, [R1+0x584] ;  /* 0x0005840001d77983 */ /* 0x001f680000300800 */
[----:B------:R0:W-:Y:S04]  /*c460*/  STG.E desc[UR18][R96.64+0x180], R213 ;  /* 0x000180d560007986 */ /* 0x0001e8000c101912 */
[----:B-1----:R-:W5:Y:S04]  /*c470*/  LDL.LU R212, [R1+0x58c] ;  /* 0x00058c0001d47983 */ /* 0x002f680000300800 */
[----:B------:R-:W-:Y:S04]  /*c480*/  STG.E desc[UR18][R96.64+0x300], R193 ;  /* 0x000300c160007986 */ /* 0x000fe8000c101912 */
[----:B----4-:R-:W-:Y:S04]  /*c490*/  STG.E desc[UR18][R96.64+0x280], R252 ;  /* 0x000280fc60007986 */ /* 0x010fe8000c101912 */
[----:B0-----:R-:W4:Y:S04]  /*c4a0*/  LDL.LU R213, [R1+0x294] ;  /* 0x0002940001d57983 */ /* 0x001f280000300800 */
[----:B------:R-:W-:Y:S04]  /*c4b0*/  STG.E desc[UR18][R96.64+0x380], R195 ;  /* 0x000380c360007986 */ /* 0x000fe8000c101912 */
[----:B--2---:R0:W-:Y:S04]  /*c4c0*/  STG.E desc[UR18][R96.64+0x200], R210 ;  /* 0x000200d260007986 */ /* 0x0041e8000c101912 */
        /* <DEDUP_REMOVED lines=17> */
[----:B------:R-:W3:Y:S04]  /*c5e0*/  LDL.LU R226, [R1+0x28] ;  /* 0x0000280001e27983 */ /* 0x000ee80000300800 */
[----:B------:R0:W-:Y:S04]  /*c5f0*/  STG.E desc[UR18][R100.64], R224 ;  /* 0x000000e064007986 */ /* 0x0001e8000c101912 */
[----:B------:R-:W3:Y:S04]  /*c600*/  LDL.LU R227, [R1+0x560] ;  /* 0x0005600001e37983 */ /* 0x000ee80000300800 */
[----:B------:R1:W-:Y:S04]  /*c610*/  STG.E desc[UR18][R100.64+0x80], R225 ;  /* 0x000080e164007986 */ /* 0x0003e8000c101912 */
[----:B0-----:R-:W3:Y:S04]  /*c620*/  LDL.LU R224, [R1+0x568] ;  /* 0x0005680001e07983 */ /* 0x001ee80000300800 */
[----:B------:R0:W-:Y:S04]  /*c630*/  STG.E desc[UR18][R100.64+0x100], R222 ;  /* 0x000100de64007986 */ /* 0x0001e8000c101912 */
[----:B-1----:R-:W3:Y:S04]  /*c640*/  LDL.LU R225, [R1+0x270] ;  /* 0x0002700001e17983 */ /* 0x002ee80000300800 */
[----:B------:R1:W-:Y:S04]  /*c650*/  STG.E desc[UR18][R100.64+0x180], R223 ;  /* 0x000180df64007986 */ /* 0x0003e8000c101912 */
[----:B0-----:R-:W3:Y:S04]  /*c660*/  LDL.LU R222, [R1+0x278] ;  /* 0x0002780001de7983 */ /* 0x001ee80000300800 */
[----:B------:R0:W-:Y:S04]  /*c670*/  STG.E desc[UR18][R100.64+0x200], R220 ;  /* 0x000200dc64007986 */ /* 0x0001e8000c101912 */
[----:B------:R-:W-:Y:S04]  /*c680*/  STG.E desc[UR18][R100.64+0x300], R184 ;  /* 0x000300b864007986 */ /* 0x000fe8000c101912 */
[----:B------:R-:W-:Y:S04]  /*c690*/  STG.E desc[UR18][R100.64+0x380], R186 ;  /* 0x000380ba64007986 */ /* 0x000fe8000c101912 */
[----:B-1----:R-:W3:Y:S04]  /*c6a0*/  LDL.LU R223, [R1+0x10] ;  /* 0x0000100001df7983 */ /* 0x002ee80000300800 */
[----:B------:R1:W-:Y:S04]  /*c6b0*/  STG.E desc[UR18][R102.64], R221 ;  /* 0x000000dd66007986 */ /* 0x0003e8000c101912 */
[----:B0-----:R-:W3:Y:S04]  /*c6c0*/  LDL.LU R220, [R1+0x18] ;  /* 0x0000180001dc7983 */ /* 0x001ee80000300800 */
[----:B------:R0:W-:Y:S04]  /*c6d0*/  STG.E desc[UR18][R102.64+0x80], R218 ;  /* 0x000080da66007986 */ /* 0x0001e8000c101912 */
        /* <DEDUP_REMOVED lines=11> */
[----:B-----5:R1:W-:Y:S04]  /*c790*/  STG.E desc[UR18][R104.64], R215 ;  /* 0x000000d768007986 */ /* 0x0203e8000c101912 */
[----:B0-----:R-:W5:Y:S04]  /*c7a0*/  LDL.LU R214, [R1+0x2c] ;  /* 0x00002c0001d67983 */ /* 0x001f680000300800 */
[----:B------:R0:W-:Y:S04]  /*c7b0*/  STG.E desc[UR18][R104.64+0x80], R212 ;  /* 0x000080d468007986 */ /* 0x0001e8000c101912 */
[----:B-1----:R-:W5:Y:S04]  /*c7c0*/  LDL.LU R215, [R1+0x564] ;  /* 0x0005640001d77983 */ /* 0x002f680000300800 */
[----:B----4-:R1:W-:Y:S04]  /*c7d0*/  STG.E desc[UR18][R104.64+0x100], R213 ;  /* 0x000100d568007986 */ /* 0x0103e8000c101912 */
[----:B0-----:R-:W4:Y:S04]  /*c7e0*/  LDL.LU R212, [R1+0x56c] ;  /* 0x00056c0001d47983 */ /* 0x001f280000300800 */
[----:B-1----:R-:W4:Y:S04]  /*c7f0*/  LDL.LU R213, [R1+0x274] ;  /* 0x0002740001d57983 */ /* 0x002f280000300800 */
[----:B--2---:R0:W-:Y:S04]  /*c800*/  STG.E desc[UR18][R104.64+0x180], R210 ;  /* 0x000180d268007986 */ /* 0x0041e8000c101912 */
[----:B0-----:R-:W2:Y:S04]  /*c810*/  LDL.LU R210, [R1+0x27c] ;  /* 0x00027c0001d27983 */ /* 0x001ea80000300800 */
[----:B------:R-:W-:Y:S04]  /*c820*/  STG.E desc[UR18][R104.64+0x280], R252 ;  /* 0x000280fc68007986 */ /* 0x000fe8000c101912 */
[----:B---3--:R0:W-:Y:S04]  /*c830*/  STG.E desc[UR18][R104.64+0x200], R211 ;  /* 0x000200d368007986 */ /* 0x0081e8000c101912 */
[----:B0-----:R-:W3:Y:S04]  /*c840*/  LDL.LU R211, [R1+0x14] ;  /* 0x0000140001d37983 */ /* 0x001ee80000300800 */
[----:B------:R-:W3:Y:S04]  /*c850*/  LDL.LU R252, [R1+0x1c] ;  /* 0x00001c0001fc7983 */ /* 0x000ee80000300800 */
[----:B------:R-:W-:Y:S04]  /*c860*/  STG.E desc[UR18][R104.64+0x300], R185 ;  /* 0x000300b968007986 */ /* 0x000fe8000c101912 */
[----:B------:R-:W-:Y:S04]  /*c870*/  STG.E desc[UR18][R104.64+0x380], R187 ;  /* 0x000380bb68007986 */ /* 0x000fe8000c101912 */
[----:B------:R0:W-:Y:S04]  /*c880*/  STG.E desc[UR18][R106.64+0x200], R229 ;  /* 0x000200e56a007986 */ /* 0x0001e8000c101912 */
[----:B------:R-:W-:Y:S04]  /*c890*/  STG.E desc[UR18][R106.64], R164 ;  /* 0x000000a46a007986 */ /* 0x000fe8000c101912 */
[----:B------:R-:W-:Y:S04]  /*c8a0*/  STG.E desc[UR18][R106.64+0x80], R230 ;  /* 0x000080e66a007986 */ /* 0x000fe8000c101912 */
[----:B------:R-:W-:Y:S04]  /*c8b0*/  STG.E desc[UR18][R106.64+0x100], R231 ;  /* 0x000100e76a007986 */ /* 0x000fe8000c101912 */
[----:B------:R-:W-:Y:S04]  /*c8c0*/  STG.E desc[UR18][R106.64+0x180], R228 ;  /* 0x000180e46a007986 */ /* 0x000fe8000c101912 */
[----:B------:R1:W-:Y:S04]  /*c8d0*/  STG.E desc[UR18][R106.64+0x280], R226 ;  /* 0x000280e26a007986 */ /* 0x0003e8000c101912 */
[----:B------:R-:W-:Y:S04]  /*c8e0*/  STG.E desc[UR18][R106.64+0x300], R180 ;  /* 0x000300b46a007986 */ /* 0x000fe8000c101912 */
[----:B------:R-:W-:Y:S04]  /*c8f0*/  STG.E desc[UR18][R106.64+0x380], R182 ;  /* 0x000380b66a007986 */ /* 0x000fe8000c101912 */
        /* <DEDUP_REMOVED lines=8> */
[----:B0-----:R-:W3:Y:S04]  /*c980*/  LDL.LU R225, [R1] ;  /* 0x0000000001e17983 */ /* 0x001ee80000300800 */
[----:B------:R0:W-:Y:S04]  /*c990*/  STG.E desc[UR18][R108.64+0x200], R223 ;  /* 0x000200df6c007986 */ /* 0x0001e8000c101912 */
[----:B-1----:R-:W3:Y:S04]  /*c9a0*/  LDL.LU R222, [R1+0x8] ;  /* 0x0000080001de7983 */ /* 0x002ee80000300800 */
        /* <DEDUP_REMOVED lines=14> */
[----:B-----5:R1:W-:Y:S04]  /*ca90*/  STG.E desc[UR18][R110.64+0x280], R214 ;  /* 0x000280d66e007986 */ /* 0x0203e8000c101912 */
[----:B------:R-:W-:Y:S04]  /*caa0*/  STG.E desc[UR18][R110.64+0x300], R181 ;  /* 0x000300b56e007986 */ /* 0x000fe8000c101912 */
[----:B------:R-:W-:Y:S04]  /*cab0*/  STG.E desc[UR18][R110.64+0x380], R183 ;  /* 0x000380b76e007986 */ /* 0x000fe8000c101912 */
[----:B0-----:R-:W5:Y:S04]  /*cac0*/  LDL.LU R217, [R1+0x1f4] ;  /* 0x0001f40001d97983 */ /* 0x001f680000300800 */
[----:B------:R0:W-:Y:S04]  /*cad0*/  STG.E desc[UR18][R112.64], R215 ;  /* 0x000000d770007986 */ /* 0x0001e8000c101912 */
[----:B-1----:R-:W5:Y:S04]  /*cae0*/  LDL.LU R214, [R1+0x1fc] ;  /* 0x0001fc0001d67983 */ /* 0x002f680000300800 */
[----:B----4-:R1:W-:Y:S04]  /*caf0*/  STG.E desc[UR18][R112.64+0x80], R212 ;  /* 0x000080d470007986 */ /* 0x0103e8000c101912 */
[----:B0-----:R-:W4:Y:S04]  /*cb00*/  LDL.LU R215, [R1+0x4] ;  /* 0x0000040001d77983 */ /* 0x001f280000300800 */
[----:B------:R0:W-:Y:S04]  /*cb10*/  STG.E desc[UR18][R112.64+0x100], R213 ;  /* 0x000100d570007986 */ /* 0x0001e8000c101912 */
[----:B-1----:R-:W4:Y:S04]  /*cb20*/  LDL.LU R212, [R1+0xc] ;  /* 0x00000c0001d47983 */ /* 0x002f280000300800 */
[----:B0-----:R-:W4:Y:S04]  /*cb30*/  LDL.LU R213, [R1+0x544] ;  /* 0x0005440001d57983 */ /* 0x001f280000300800 */
[----:B--2---:R0:W-:Y:S04]  /*cb40*/  STG.E desc[UR18][R112.64+0x180], R210 ;  /* 0x000180d270007986 */ /* 0x0041e8000c101912 */
[----:B0-----:R-:W2:Y:S04]  /*cb50*/  LDL.LU R210, [R1+0x54c] ;  /* 0x00054c0001d27983 */ /* 0x001ea80000300800 */
[----:B---3--:R0:W-:Y:S04]  /*cb60*/  STG.E desc[UR18][R112.64+0x200], R211 ;  /* 0x000200d370007986 */ /* 0x0081e8000c101912 */
[----:B------:R1:W-:Y:S04]  /*cb70*/  STG.E desc[UR18][R112.64+0x280], R252 ;  /* 0x000280fc70007986 */ /* 0x0003e8000c101912 */
[----:B0-----:R-:W3:Y:S04]  /*cb80*/  LDL.LU R211, [R1+0x1e4] ;  /* 0x0001e40001d37983 */ /* 0x001ee80000300800 */
[----:B-1----:R-:W3:Y:S04]  /*cb90*/  LDL.LU R252, [R1+0x1ec] ;  /* 0x0001ec0001fc7983 */ /* 0x002ee80000300800 */
[----:B------:R-:W-:Y:S04]  /*cba0*/  STG.E desc[UR18][R112.64+0x300], R177 ;  /* 0x000300b170007986 */ /* 0x000fe8000c101912 */
[----:B------:R-:W-:Y:S04]  /*cbb0*/  STG.E desc[UR18][R112.64+0x380], R179 ;  /* 0x000380b370007986 */ /* 0x000fe8000c101912 */
[----:B------:R-:W-:Y:S04]  /*cbc0*/  STG.E desc[UR18][R114.64+0x300], R172 ;  /* 0x000300ac72007986 */ /* 0x000fe8000c101912 */
[----:B------:R-:W-:Y:S04]  /*cbd0*/  STG.E desc[UR18][R114.64+0x380], R174 ;  /* 0x000380ae72007986 */ /* 0x000fe8000c101912 */
[----:B------:R0:W-:Y:S04]  /*cbe0*/  STG.E desc[UR18][R114.64], R229 ;  /* 0x000000e572007986 */ /* 0x0001e8000c101912 */
[----:B------:R1:W-:Y:S04]  /*cbf0*/  STG.E desc[UR18][R114.64+0x80], R226 ;  /* 0x000080e272007986 */ /* 0x0003e8000c101912 */
[----:B0-----:R-:W3:Y:S04]  /*cc00*/  LDL.LU R229, [R1+0x530] ;  /* 0x0005300001e57983 */ /* 0x001ee80000300800 */
[----:B------:R0:W-:Y:S04]  /*cc10*/  STG.E desc[UR18][R114.64+0x100], R227 ;  /* 0x000100e372007986 */ /* 0x0001e8000c101912 */
[----:B-1----:R-:W3:Y:S04]  /*cc20*/  LDL.LU R226, [R1+0x538] ;  /* 0x0005380001e27983 */ /* 0x002ee80000300800 */
[----:B------:R1:W-:Y:S04]  /*cc30*/  STG.E desc[UR18][R114.64+0x180], R224 ;  /* 0x000180e072007986 */ /* 0x0003e8000c101912 */
[----:B0-----:R-:W3:Y:S04]  /*cc40*/  LDL.LU R227, [R1+0x1d0] ;  /* 0x0001d00001e37983 */ /* 0x001ee80000300800 */
[----:B------:R-:W-:Y:S04]  /*cc50*/  STG.E desc[UR18][R114.64+0x200], R225 ;  /* 0x000200e172007986 */ /* 0x000fe8000c101912 */
[----:B-1----:R-:W3:Y:S04]  /*cc60*/  LDL.LU R224, [R1+0x1d8] ;  /* 0x0001d80001e07983 */ /* 0x002ee80000300800 */
        /* <DEDUP_REMOVED lines=16> */
[----:B-----5:R0:W-:Y:S04]  /*cd70*/  STG.E desc[UR18][R122.64+0x100], R217 ;  /* 0x000100d97a007986 */ /* 0x0201e8000c101912 */
[----:B------:R-:W-:Y:S04]  /*cd80*/  STG.E desc[UR18][R122.64+0x380], R175 ;  /* 0x000380af7a007986 */ /* 0x000fe8000c101912 */
[----:B------:R1:W-:Y:S04]  /*cd90*/  STG.E desc[UR18][R122.64+0x180], R214 ;  /* 0x000180d67a007986 */ /* 0x0003e8000c101912 */
[----:B0-----:R-:W5:Y:S04]  /*cda0*/  LDL.LU R217, [R1+0x534] ;  /* 0x0005340001d97983 */ /* 0x001f680000300800 */
[----:B----4-:R0:W-:Y:S04]  /*cdb0*/  STG.E desc[UR18][R122.64+0x200], R215 ;  /* 0x000200d77a007986 */ /* 0x0101e8000c101912 */
[----:B-1----:R-:W4:Y:S04]  /*cdc0*/  LDL.LU R214, [R1+0x53c] ;  /* 0x00053c0001d67983 */ /* 0x002f280000300800 */
[----:B------:R1:W-:Y:S04]  /*cdd0*/  STG.E desc[UR18][R122.64+0x280], R212 ;  /* 0x000280d47a007986 */ /* 0x0003e8000c101912 */
        /* <DEDUP_REMOVED lines=10> */
[----:B------:R-:W3:Y:S04]  /*ce80*/  LDL.LU R225, [R1+0x510] ;  /* 0x0005100001e17983 */ /* 0x000ee80000300800 */
[----:B------:R-:W3:Y:S04]  /*ce90*/  LDL.LU R222, [R1+0x518] ;  /* 0x0005180001de7983 */ /* 0x000ee80000300800 */
[----:B------:R-:W-:Y:S04]  /*cea0*/  STG.E desc[UR18][R124.64+0x200], R249 ;  /* 0x000200f97c007986 */ /* 0x000fe8000c101912 */
[----:B------:R-:W-:Y:S04]  /*ceb0*/  STG.E desc[UR18][R124.64+0x280], R251 ;  /* 0x000280fb7c007986 */ /* 0x000fe8000c101912 */
[----:B------:R-:W-:Y:S04]  /*cec0*/  STG.E desc[UR18][R124.64+0x300], R169 ;  /* 0x000300a97c007986 */ /* 0x000fe8000c101912 */
[----:B------:R-:W-:Y:S04]  /*ced0*/  STG.E desc[UR18][R124.64+0x380], R171 ;  /* 0x000380ab7c007986 */ /* 0x000fe8000c101912 */
[----:B------:R-:W3:Y:S04]  /*cee0*/  LDL.LU R223, [R1+0x1b0] ;  /* 0x0001b00001df7983 */ /* 0x000ee80000300800 */
        /* <DEDUP_REMOVED lines=20> */
[----:B-1----:R-:W3:Y:S04]  /*d030*/  LDL.LU R216, [R1+0x1a8] ;  /* 0x0001a80001d87983 */ /* 0x002ee80000300800 */
[----:B-----5:R0:W-:Y:S04]  /*d040*/  STG.E desc[UR18][R130.64], R217 ;  /* 0x000000d982007986 */ /* 0x0201e8000c101912 */
[----:B------:R-:W-:Y:S04]  /*d050*/  STG.E desc[UR18][R130.64+0x200], R37 ;  /* 0x0002002582007986 */ /* 0x000fe8000c101912 */
[----:B----4-:R1:W-:Y:S04]  /*d060*/  STG.E desc[UR18][R130.64+0x80], R214 ;  /* 0x000080d682007986 */ /* 0x0103e8000c101912 */
[----:B0-----:R-:W4:Y:S04]  /*d070*/  LDL.LU R217, [R1+0x514] ;  /* 0x0005140001d97983 */ /* 0x001f280000300800 */
[----:B------:R0:W-:Y:S04]  /*d080*/  STG.E desc[UR18][R130.64+0x100], R215 ;  /* 0x000100d782007986 */ /* 0x0001e8000c101912 */
[----:B-1----:R-:W5:Y:S04]  /*d090*/  LDL.LU R214, [R1+0x51c] ;  /* 0x00051c0001d67983 */ /* 0x002f680000300800 */
[----:B------:R1:W-:Y:S04]  /*d0a0*/  STG.E desc[UR18][R130.64+0x180], R212 ;  /* 0x000180d482007986 */ /* 0x0003e8000c101912 */
[----:B0-----:R-:W5:Y:S04]  /*d0b0*/  LDL.LU R215, [R1+0x1b4] ;  /* 0x0001b40001d77983 */ /* 0x001f680000300800 */
[----:B------:R-:W-:Y:S04]  /*d0c0*/  STG.E desc[UR18][R130.64+0x280], R39 ;  /* 0x0002802782007986 */ /* 0x000fe8000c101912 */
[----:B------:R-:W-:Y:S04]  /*d0d0*/  STG.E desc[UR18][R130.64+0x300], R65 ;  /* 0x0003004182007986 */ /* 0x000fe8000c101912 */
[----:B------:R-:W-:Y:S04]  /*d0e0*/  STG.E desc[UR18][R130.64+0x380], R67 ;  /* 0x0003804382007986 */ /* 0x000fe8000c101912 */
[----:B-1----:R-:W5:Y:S04]  /*d0f0*/  LDL.LU R212, [R1+0x1bc] ;  /* 0x0001bc0001d47983 */ /* 0x002f680000300800 */
[----:B------:R0:W-:Y:S04]  /*d100*/  STG.E desc[UR18][R132.64], R213 ;  /* 0x000000d584007986 */ /* 0x0001e8000c101912 */
[----:B--2---:R1:W-:Y:S04]  /*d110*/  STG.E desc[UR18][R132.64+0x80], R210 ;  /* 0x000080d284007986 */ /* 0x0043e8000c101912 */
[----:B0-----:R-:W2:Y:S04]  /*d120*/  LDL.LU R213, [R1+0x504] ;  /* 0x0005040001d57983 */ /* 0x001ea80000300800 */
[----:B-1----:R-:W2:Y:S04]  /*d130*/  LDL.LU R210, [R1+0x50c] ;  /* 0x00050c0001d27983 */ /* 0x002ea80000300800 */
[----:B---3--:R0:W-:Y:S04]  /*d140*/  STG.E desc[UR18][R132.64+0x100], R211 ;  /* 0x000100d384007986 */ /* 0x0081e8000c101912 */
[----:B------:R1:W-:Y:S04]  /*d150*/  STG.E desc[UR18][R132.64+0x180], R252 ;  /* 0x000180fc84007986 */ /* 0x0003e8000c101912 */
[----:B0-----:R-:W3:Y:S04]  /*d160*/  LDL.LU R211, [R1+0x1a4] ;  /* 0x0001a40001d37983 */ /* 0x001ee80000300800 */
[----:B-1----:R-:W3:Y:S04]  /*d170*/  LDL.LU R252, [R1+0x1ac] ;  /* 0x0001ac0001fc7983 */ /* 0x002ee80000300800 */
        /* <DEDUP_REMOVED lines=29> */
[----:B----4-:R0:W-:Y:S04]  /*d350*/  STG.E desc[UR18][R138.64], R217 ;  /* 0x000000d98a007986 */ /* 0x0101e8000c101912 */
[----:B------:R-:W-:Y:S04]  /*d360*/  STG.E desc[UR18][R138.64+0x280], R31 ;  /* 0x0002801f8a007986 */ /* 0x000fe8000c101912 */
[----:B-----5:R1:W-:Y:S04]  /*d370*/  STG.E desc[UR18][R138.64+0x80], R214 ;  /* 0x000080d68a007986 */ /* 0x0203e8000c101912 */
[----:B0-----:R-:W4:Y:S04]  /*d380*/  LDL.LU R217, [R1+0x4f4] ;  /* 0x0004f40001d97983 */ /* 0x001f280000300800 */
[----:B------:R0:W-:Y:S04]  /*d390*/  STG.E desc[UR18][R138.64+0x100], R215 ;  /* 0x000100d78a007986 */ /* 0x0001e8000c101912 */
[----:B-1----:R-:W5:Y:S04]  /*d3a0*/  LDL.LU R214, [R1+0x4fc] ;  /* 0x0004fc0001d67983 */ /* 0x002f680000300800 */
[----:B------:R-:W-:Y:S04]  /*d3b0*/  STG.E desc[UR18][R138.64+0x300], R57 ;  /* 0x000300398a007986 */ /* 0x000fe8000c101912 */
[----:B------:R-:W-:Y:S04]  /*d3c0*/  STG.E desc[UR18][R138.64+0x380], R59 ;  /* 0x0003803b8a007986 */ /* 0x000fe8000c101912 */
[----:B------:R1:W-:Y:S04]  /*d3d0*/  STG.E desc[UR18][R138.64+0x180], R212 ;  /* 0x000180d48a007986 */ /* 0x0003e8000c101912 */
[----:B0-----:R-:W5:Y:S04]  /*d3e0*/  LDL.LU R215, [R1+0x194] ;  /* 0x0001940001d77983 */ /* 0x001f680000300800 */
[----:B-1----:R-:W5:Y:S04]  /*d3f0*/  LDL.LU R212, [R1+0x19c] ;  /* 0x00019c0001d47983 */ /* 0x002f680000300800 */
[----:B--2---:R0:W-:Y:S04]  /*d400*/  STG.E desc[UR18][R140.64], R213 ;  /* 0x000000d58c007986 */ /* 0x0041e8000c101912 */
[----:B------:R1:W-:Y:S04]  /*d410*/  STG.E desc[UR18][R140.64+0x80], R210 ;  /* 0x000080d28c007986 */ /* 0x0003e8000c101912 */
[----:B0-----:R-:W2:Y:S04]  /*d420*/  LDL.LU R213, [R1+0x4e4] ;  /* 0x0004e40001d57983 */ /* 0x001ea80000300800 */
[----:B-1----:R-:W2:Y:S04]  /*d430*/  LDL.LU R210, [R1+0x4ec] ;  /* 0x0004ec0001d27983 */ /* 0x002ea80000300800 */
        /* <DEDUP_REMOVED lines=37> */
[----:B------:R-:W-:Y:S04]  /*d690*/  STG.E desc[UR18][R146.64+0x300], R49 ;  /* 0x0003003192007986 */ /* 0x000fe8000c101912 */
[----:B-1----:R-:W5:Y:S04]  /*d6a0*/  LDL.LU R214, [R1+0x4dc] ;  /* 0x0004dc0001d67983 */ /* 0x002f680000300800 */
[----:B------:R0:W-:Y:S04]  /*d6b0*/  STG.E desc[UR18][R146.64+0x100], R215 ;  /* 0x000100d792007986 */ /* 0x0001e8000c101912 */
        /* <DEDUP_REMOVED lines=35> */
[----:B----4-:R-:W-:Y:S04]  /*d8f0*/  STG.E desc[UR18][R206.64], R217 ;  /* 0x000000d9ce007986 */ /* 0x010fe8000c101912 */
[----:B------:R-:W-:Y:S04]  /*d900*/  STG.E desc[UR18][R206.64+0x380], R151 ;  /* 0x00038097ce007986 */ /* 0x000fe8000c101912 */
[----:B-----5:R-:W-:Y:S04]  /*d910*/  STG.E desc[UR18][R206.64+0x80], R214 ;  /* 0x000080d6ce007986 */ /* 0x020fe8000c101912 */
[----:B------:R-:W-:Y:S04]  /*d920*/  STG.E desc[UR18][R206.64+0x100], R215 ;  /* 0x000100d7ce007986 */ /* 0x000fe8000c101912 */
[----:B------:R-:W-:Y:S04]  /*d930*/  STG.E desc[UR18][R206.64+0x180], R212 ;  /* 0x000180d4ce007986 */ /* 0x000fe8000c101912 */
[----:B------:R-:W-:Y:S04]  /*d940*/  STG.E desc[UR18][R208.64+0x200], R9 ;  /* 0x00020009d0007986 */ /* 0x000fe8000c101912 */
[----:B------:R-:W-:Y:S04]  /*d950*/  STG.E desc[UR18][R208.64+0x280], R11 ;  /* 0x0002800bd0007986 */ /* 0x000fe8000c101912 */
[----:B------:R-:W-:Y:S04]  /*d960*/  STG.E desc[UR18][R208.64+0x300], R41 ;  /* 0x00030029d0007986 */ /* 0x000fe8000c101912 */
[----:B--2---:R-:W-:Y:S04]  /*d970*/  STG.E desc[UR18][R208.64], R213 ;  /* 0x000000d5d0007986 */ /* 0x004fe8000c101912 */
[----:B------:R-:W-:Y:S04]  /*d980*/  STG.E desc[UR18][R208.64+0x80], R210 ;  /* 0x000080d2d0007986 */ /* 0x000fe8000c101912 */
[----:B------:R-:W-:Y:S04]  /*d990*/  STG.E desc[UR18][R208.64+0x380], R43 ;  /* 0x0003802bd0007986 */ /* 0x000fe8000c101912 */
[----:B---3--:R-:W-:Y:S04]  /*d9a0*/  STG.E desc[UR18][R208.64+0x100], R211 ;  /* 0x000100d3d0007986 */ /* 0x008fe8000c101912 */
[----:B------:R-:W-:Y:S01]  /*d9b0*/  STG.E desc[UR18][R208.64+0x180], R252 ;  /* 0x000180fcd0007986 */ /* 0x000fe2000c101912 */
[----:B------:R-:W-:Y:S05]  /*d9c0*/  EXIT ;  /* 0x000000000000794d */ /* 0x000fea0003800000 */
.L_x_0:
[----:B------:R-:W-:-:S00]  /*d9d0*/  BRA `(.L_x_0) ;  /* 0xfffffffc00fc7947 */ /* 0x000fc0000383ffff */
[----:B------:R-:W-:-:S00]  /*d9e0*/  NOP ;  /* 0x0000000000007918 */ /* 0x000fc00000000000 */
        /* <DEDUP_REMOVED lines=9> */
.L_x_1:


//--------------------- .nv.shared.gluon_mma      --------------------------
	.section	.nv.shared.gluon_mma,"aw",@nobits
	.sectionflags	@""
	.align	16
	.zero		1024


//--------------------- .nv.shared.reserved.0     --------------------------
	.section	.nv.shared.reserved.0,"aw",@nobits
	.weak		__nv_reservedSMEM_offset_0_alias
	.size		__nv_reservedSMEM_offset_0_alias, 0, 0
	.other		__nv_reservedSMEM_offset_0_alias,@"STO_CUDA_RESERVED_SHARED STV_DEFAULT"
__nv_reservedSMEM_offset_0_alias:
	.zero		0


//--------------------- .nv.constant0.gluon_mma   --------------------------
	.section	.nv.constant0.gluon_mma,"a",@progbits
	.sectionflags	@""
	.align	4
.nv.constant0.gluon_mma:
	.zero		568


//--------------------- SYMBOLS --------------------------

	.type		.nv.reservedSmem.offset0,@object
	.size		.nv.reservedSmem.offset0,0x4
